//
// Generated by NVIDIA NVVM Compiler
//
// Compiler Build ID: CL-36424714
// Cuda compilation tools, release 13.0, V13.0.88
// Based on NVVM 20.0.0
//

.version 9.0
.target sm_100
.address_size 64

	// .globl	_Z13render_kernelP5Colorii4Vec3S1_S1_S1_PK6VertexPKiS6_id

.visible .entry _Z13render_kernelP5Colorii4Vec3S1_S1_S1_PK6VertexPKiS6_id(
	.param .u64 .ptr .align 1 _Z13render_kernelP5Colorii4Vec3S1_S1_S1_PK6VertexPKiS6_id_param_0,
	.param .u32 _Z13render_kernelP5Colorii4Vec3S1_S1_S1_PK6VertexPKiS6_id_param_1,
	.param .u32 _Z13render_kernelP5Colorii4Vec3S1_S1_S1_PK6VertexPKiS6_id_param_2,
	.param .align 8 .b8 _Z13render_kernelP5Colorii4Vec3S1_S1_S1_PK6VertexPKiS6_id_param_3[24],
	.param .align 8 .b8 _Z13render_kernelP5Colorii4Vec3S1_S1_S1_PK6VertexPKiS6_id_param_4[24],
	.param .align 8 .b8 _Z13render_kernelP5Colorii4Vec3S1_S1_S1_PK6VertexPKiS6_id_param_5[24],
	.param .align 8 .b8 _Z13render_kernelP5Colorii4Vec3S1_S1_S1_PK6VertexPKiS6_id_param_6[24],
	.param .u64 .ptr .align 1 _Z13render_kernelP5Colorii4Vec3S1_S1_S1_PK6VertexPKiS6_id_param_7,
	.param .u64 .ptr .align 1 _Z13render_kernelP5Colorii4Vec3S1_S1_S1_PK6VertexPKiS6_id_param_8,
	.param .u64 .ptr .align 1 _Z13render_kernelP5Colorii4Vec3S1_S1_S1_PK6VertexPKiS6_id_param_9,
	.param .u32 _Z13render_kernelP5Colorii4Vec3S1_S1_S1_PK6VertexPKiS6_id_param_10,
	.param .f64 _Z13render_kernelP5Colorii4Vec3S1_S1_S1_PK6VertexPKiS6_id_param_11
)
{
	.reg .pred 	%p<21>;
	.reg .b32 	%r<27>;
	.reg .b64 	%rd<21>;
	.reg .b64 	%fd<174>;

	ld.param.f64 	%fd57, [_Z13render_kernelP5Colorii4Vec3S1_S1_S1_PK6VertexPKiS6_id_param_6+16];
	ld.param.f64 	%fd56, [_Z13render_kernelP5Colorii4Vec3S1_S1_S1_PK6VertexPKiS6_id_param_6+8];
	ld.param.f64 	%fd55, [_Z13render_kernelP5Colorii4Vec3S1_S1_S1_PK6VertexPKiS6_id_param_6];
	ld.param.f64 	%fd54, [_Z13render_kernelP5Colorii4Vec3S1_S1_S1_PK6VertexPKiS6_id_param_5+16];
	ld.param.f64 	%fd53, [_Z13render_kernelP5Colorii4Vec3S1_S1_S1_PK6VertexPKiS6_id_param_5+8];
	ld.param.f64 	%fd52, [_Z13render_kernelP5Colorii4Vec3S1_S1_S1_PK6VertexPKiS6_id_param_5];
	ld.param.f64 	%fd51, [_Z13render_kernelP5Colorii4Vec3S1_S1_S1_PK6VertexPKiS6_id_param_4+16];
	ld.param.f64 	%fd50, [_Z13render_kernelP5Colorii4Vec3S1_S1_S1_PK6VertexPKiS6_id_param_4+8];
	ld.param.f64 	%fd49, [_Z13render_kernelP5Colorii4Vec3S1_S1_S1_PK6VertexPKiS6_id_param_4];
	ld.param.f64 	%fd48, [_Z13render_kernelP5Colorii4Vec3S1_S1_S1_PK6VertexPKiS6_id_param_3+16];
	ld.param.f64 	%fd47, [_Z13render_kernelP5Colorii4Vec3S1_S1_S1_PK6VertexPKiS6_id_param_3+8];
	ld.param.f64 	%fd46, [_Z13render_kernelP5Colorii4Vec3S1_S1_S1_PK6VertexPKiS6_id_param_3];
	ld.param.u32 	%r10, [_Z13render_kernelP5Colorii4Vec3S1_S1_S1_PK6VertexPKiS6_id_param_1];
	ld.param.u32 	%r13, [_Z13render_kernelP5Colorii4Vec3S1_S1_S1_PK6VertexPKiS6_id_param_2];
	ld.param.u64 	%rd8, [_Z13render_kernelP5Colorii4Vec3S1_S1_S1_PK6VertexPKiS6_id_param_7];
	ld.param.u64 	%rd9, [_Z13render_kernelP5Colorii4Vec3S1_S1_S1_PK6VertexPKiS6_id_param_8];
	ld.param.u64 	%rd10, [_Z13render_kernelP5Colorii4Vec3S1_S1_S1_PK6VertexPKiS6_id_param_9];
	ld.param.u32 	%r12, [_Z13render_kernelP5Colorii4Vec3S1_S1_S1_PK6VertexPKiS6_id_param_10];
	mov.u32 	%r14, %ctaid.x;
	mov.u32 	%r15, %ntid.x;
	mov.u32 	%r16, %tid.x;
	mad.lo.s32 	%r1, %r14, %r15, %r16;
	mov.u32 	%r17, %ctaid.y;
	mov.u32 	%r18, %ntid.y;
	mov.u32 	%r19, %tid.y;
	mad.lo.s32 	%r20, %r17, %r18, %r19;
	setp.le.s32 	%p1, %r10, %r1;
	setp.le.s32 	%p2, %r13, %r20;
	or.pred  	%p3, %p1, %p2;
	@%p3 bra 	$L__BB0_19;
	sub.s32 	%r21, %r10, %r1;
	sub.s32 	%r22, %r13, %r20;
	cvt.rn.f64.s32 	%fd60, %r21;
	fma.rn.f64 	%fd61, %fd52, %fd60, %fd49;
	fma.rn.f64 	%fd62, %fd53, %fd60, %fd50;
	fma.rn.f64 	%fd63, %fd54, %fd60, %fd51;
	cvt.rn.f64.s32 	%fd64, %r22;
	fma.rn.f64 	%fd1, %fd55, %fd64, %fd61;
	fma.rn.f64 	%fd2, %fd56, %fd64, %fd62;
	fma.rn.f64 	%fd3, %fd57, %fd64, %fd63;
	sub.f64 	%fd4, %fd46, %fd1;
	sub.f64 	%fd5, %fd47, %fd2;
	sub.f64 	%fd6, %fd48, %fd3;
	setp.lt.s32 	%p4, %r12, 1;
	mov.f64 	%fd169, 0dBFF0000000000000;
	@%p4 bra 	$L__BB0_13;
	add.f64 	%fd7, %fd1, %fd4;
	cvta.to.global.u64 	%rd11, %rd8;
	add.s64 	%rd1, %rd11, 32;
	cvta.to.global.u64 	%rd2, %rd10;
	cvta.to.global.u64 	%rd3, %rd9;
	mov.f64 	%fd169, 0dBFF0000000000000;
	mov.b32 	%r25, 0;
$L__BB0_3:
	mul.wide.u32 	%rd12, %r25, 4;
	add.s64 	%rd13, %rd2, %rd12;
	ld.global.u32 	%r4, [%rd13];
	add.s64 	%rd14, %rd3, %rd12;
	ld.global.u32 	%r5, [%rd14];
	setp.lt.s32 	%p5, %r5, 1;
	mov.f64 	%fd168, 0dBFF0000000000000;
	@%p5 bra 	$L__BB0_12;
	neg.s32 	%r26, %r5;
	mul.wide.s32 	%rd15, %r4, 72;
	add.s64 	%rd20, %rd1, %rd15;
	mov.f64 	%fd168, 0dBFF0000000000000;
$L__BB0_5:
	ld.global.f64 	%fd10, [%rd20+-8];
	ld.global.f64 	%fd11, [%rd20+-32];
	sub.f64 	%fd12, %fd10, %fd11;
	ld.global.f64 	%fd13, [%rd20];
	ld.global.f64 	%fd14, [%rd20+-24];
	sub.f64 	%fd15, %fd13, %fd14;
	ld.global.f64 	%fd16, [%rd20+8];
	ld.global.f64 	%fd17, [%rd20+-16];
	sub.f64 	%fd18, %fd16, %fd17;
	ld.global.f64 	%fd19, [%rd20+16];
	sub.f64 	%fd69, %fd19, %fd11;
	ld.global.f64 	%fd20, [%rd20+24];
	sub.f64 	%fd70, %fd20, %fd14;
	ld.global.f64 	%fd21, [%rd20+32];
	sub.f64 	%fd71, %fd21, %fd17;
	mul.f64 	%fd72, %fd15, %fd71;
	mul.f64 	%fd73, %fd18, %fd70;
	sub.f64 	%fd22, %fd72, %fd73;
	mul.f64 	%fd74, %fd18, %fd69;
	mul.f64 	%fd75, %fd12, %fd71;
	sub.f64 	%fd23, %fd74, %fd75;
	mul.f64 	%fd76, %fd12, %fd70;
	mul.f64 	%fd77, %fd15, %fd69;
	sub.f64 	%fd24, %fd76, %fd77;
	mul.f64 	%fd78, %fd5, %fd23;
	fma.rn.f64 	%fd79, %fd4, %fd22, %fd78;
	fma.rn.f64 	%fd25, %fd6, %fd24, %fd79;
	abs.f64 	%fd80, %fd25;
	setp.lt.f64 	%p6, %fd80, 0d3E45798EE2308C3A;
	mov.f64 	%fd167, 0dBFF0000000000000;
	@%p6 bra 	$L__BB0_11;
	mul.f64 	%fd82, %fd23, %fd14;
	fma.rn.f64 	%fd83, %fd22, %fd11, %fd82;
	fma.rn.f64 	%fd84, %fd24, %fd17, %fd83;
	mul.f64 	%fd85, %fd2, %fd23;
	fma.rn.f64 	%fd86, %fd1, %fd22, %fd85;
	fma.rn.f64 	%fd87, %fd3, %fd24, %fd86;
	sub.f64 	%fd88, %fd87, %fd84;
	neg.f64 	%fd89, %fd88;
	div.rn.f64 	%fd26, %fd89, %fd25;
	setp.lt.f64 	%p7, %fd26, 0d0000000000000000;
	@%p7 bra 	$L__BB0_11;
	fma.rn.f64 	%fd27, %fd4, %fd26, %fd1;
	fma.rn.f64 	%fd28, %fd5, %fd26, %fd2;
	fma.rn.f64 	%fd29, %fd6, %fd26, %fd3;
	sub.f64 	%fd91, %fd27, %fd11;
	sub.f64 	%fd92, %fd28, %fd14;
	sub.f64 	%fd93, %fd29, %fd17;
	mul.f64 	%fd94, %fd15, %fd93;
	mul.f64 	%fd95, %fd18, %fd92;
	sub.f64 	%fd96, %fd94, %fd95;
	mul.f64 	%fd97, %fd18, %fd91;
	mul.f64 	%fd98, %fd12, %fd93;
	sub.f64 	%fd99, %fd97, %fd98;
	mul.f64 	%fd100, %fd12, %fd92;
	mul.f64 	%fd101, %fd15, %fd91;
	sub.f64 	%fd102, %fd100, %fd101;
	mul.f64 	%fd103, %fd23, %fd99;
	fma.rn.f64 	%fd104, %fd22, %fd96, %fd103;
	fma.rn.f64 	%fd105, %fd24, %fd102, %fd104;
	setp.lt.f64 	%p8, %fd105, 0d0000000000000000;
	@%p8 bra 	$L__BB0_11;
	sub.f64 	%fd107, %fd19, %fd10;
	sub.f64 	%fd108, %fd20, %fd13;
	sub.f64 	%fd109, %fd21, %fd16;
	sub.f64 	%fd110, %fd27, %fd10;
	sub.f64 	%fd111, %fd28, %fd13;
	sub.f64 	%fd112, %fd29, %fd16;
	mul.f64 	%fd113, %fd108, %fd112;
	mul.f64 	%fd114, %fd109, %fd111;
	sub.f64 	%fd115, %fd113, %fd114;
	mul.f64 	%fd116, %fd109, %fd110;
	mul.f64 	%fd117, %fd107, %fd112;
	sub.f64 	%fd118, %fd116, %fd117;
	mul.f64 	%fd119, %fd107, %fd111;
	mul.f64 	%fd120, %fd108, %fd110;
	sub.f64 	%fd121, %fd119, %fd120;
	mul.f64 	%fd122, %fd22, %fd115;
	fma.rn.f64 	%fd123, %fd23, %fd118, %fd122;
	fma.rn.f64 	%fd124, %fd24, %fd121, %fd123;
	setp.lt.f64 	%p9, %fd124, 0d0000000000000000;
	@%p9 bra 	$L__BB0_11;
	sub.f64 	%fd126, %fd11, %fd19;
	sub.f64 	%fd127, %fd14, %fd20;
	sub.f64 	%fd128, %fd17, %fd21;
	sub.f64 	%fd129, %fd27, %fd19;
	sub.f64 	%fd130, %fd28, %fd20;
	sub.f64 	%fd131, %fd29, %fd21;
	mul.f64 	%fd132, %fd127, %fd131;
	mul.f64 	%fd133, %fd128, %fd130;
	sub.f64 	%fd134, %fd132, %fd133;
	mul.f64 	%fd135, %fd128, %fd129;
	mul.f64 	%fd136, %fd126, %fd131;
	sub.f64 	%fd137, %fd135, %fd136;
	mul.f64 	%fd138, %fd126, %fd130;
	mul.f64 	%fd139, %fd127, %fd129;
	sub.f64 	%fd140, %fd138, %fd139;
	mul.f64 	%fd141, %fd22, %fd134;
	fma.rn.f64 	%fd142, %fd23, %fd137, %fd141;
	fma.rn.f64 	%fd143, %fd24, %fd140, %fd142;
	setp.lt.f64 	%p10, %fd143, 0d0000000000000000;
	@%p10 bra 	$L__BB0_11;
	sub.f64 	%fd144, %fd27, %fd7;
	add.f64 	%fd145, %fd2, %fd5;
	sub.f64 	%fd146, %fd28, %fd145;
	add.f64 	%fd147, %fd3, %fd6;
	sub.f64 	%fd148, %fd29, %fd147;
	mul.f64 	%fd149, %fd146, %fd146;
	fma.rn.f64 	%fd150, %fd144, %fd144, %fd149;
	fma.rn.f64 	%fd151, %fd148, %fd148, %fd150;
	sqrt.rn.f64 	%fd167, %fd151;
$L__BB0_11:
	setp.gt.f64 	%p11, %fd167, 0d0000000000000000;
	setp.lt.f64 	%p12, %fd168, 0d0000000000000000;
	setp.lt.f64 	%p13, %fd167, %fd168;
	selp.f64 	%fd152, %fd167, %fd168, %p13;
	selp.f64 	%fd153, %fd167, %fd152, %p12;
	selp.f64 	%fd168, %fd153, %fd168, %p11;
	add.s32 	%r26, %r26, 1;
	setp.ne.s32 	%p14, %r26, 0;
	add.s64 	%rd20, %rd20, 72;
	@%p14 bra 	$L__BB0_5;
$L__BB0_12:
	setp.gt.f64 	%p15, %fd168, 0d0000000000000000;
	setp.lt.f64 	%p16, %fd169, 0d0000000000000000;
	setp.lt.f64 	%p17, %fd168, %fd169;
	selp.f64 	%fd154, %fd168, %fd169, %p17;
	selp.f64 	%fd155, %fd168, %fd154, %p16;
	selp.f64 	%fd169, %fd155, %fd169, %p15;
	add.s32 	%r25, %r25, 1;
	setp.ne.s32 	%p18, %r25, %r12;
	@%p18 bra 	$L__BB0_3;
$L__BB0_13:
	setp.leu.f64 	%p19, %fd169, 0dBFE0000000000000;
	@%p19 bra 	$L__BB0_15;
	ld.param.f64 	%fd163, [_Z13render_kernelP5Colorii4Vec3S1_S1_S1_PK6VertexPKiS6_id_param_11];
	div.rn.f64 	%fd171, %fd163, %fd169;
	mov.f64 	%fd172, %fd171;
	mov.f64 	%fd173, %fd171;
	bra.uni 	$L__BB0_18;
$L__BB0_15:
	mul.f64 	%fd157, %fd5, %fd5;
	fma.rn.f64 	%fd158, %fd4, %fd4, %fd157;
	fma.rn.f64 	%fd159, %fd6, %fd6, %fd158;
	sqrt.rn.f64 	%fd37, %fd159;
	setp.lt.f64 	%p20, %fd37, 0d3E45798EE2308C3A;
	mov.f64 	%fd170, 0d3FF0000000000000;
	@%p20 bra 	$L__BB0_17;
	div.rn.f64 	%fd160, %fd5, %fd37;
	fma.rn.f64 	%fd170, %fd160, 0d3FE0000000000000, 0d3FF0000000000000;
$L__BB0_17:
	mov.f64 	%fd161, 0d3FF0000000000000;
	sub.f64 	%fd162, %fd161, %fd170;
	fma.rn.f64 	%fd171, %fd170, 0d3FE0000000000000, %fd162;
	fma.rn.f64 	%fd172, %fd170, 0d3FE6666666666666, %fd162;
	add.f64 	%fd173, %fd170, %fd162;
$L__BB0_18:
	ld.param.u64 	%rd19, [_Z13render_kernelP5Colorii4Vec3S1_S1_S1_PK6VertexPKiS6_id_param_0];
	mad.lo.s32 	%r24, %r10, %r20, %r1;
	cvta.to.global.u64 	%rd16, %rd19;
	mul.wide.s32 	%rd17, %r24, 24;
	add.s64 	%rd18, %rd16, %rd17;
	st.global.f64 	[%rd18], %fd171;
	st.global.f64 	[%rd18+8], %fd172;
	st.global.f64 	[%rd18+16], %fd173;
$L__BB0_19:
	ret;

}


// ===== COMPILED SASS (sm_100) =====

	.target	sm_100

	.elftype	@"ET_EXEC"


//--------------------- .note.nv.tkinfo           --------------------------
	.section	.note.nv.tkinfo,"",@"SHT_NOTE"
	.sectionflags	@"SHF_NOTE_NV_TKINFO"
	.tkinfo
        /*0018*/ 	.word	0x00000002
        /*0030*/ 	.string	""
        /*0030*/ 	.string	"ptxas"
        /*0030*/ 	.string	"Cuda compilation tools, release 13.0, V13.0.88"
        /*0030*/ 	.string	"Build cuda_13.0.r13.0/compiler.36424714_0"
        /*0030*/ 	.string	"-arch sm_100 -m 64 "



//--------------------- .note.nv.cuinfo           --------------------------
	.section	.note.nv.cuinfo,"",@"SHT_NOTE"
	.sectionflags	@"SHF_NOTE_NV_CUINFO"
        /*0018*/ 	.short	0x0002
        /*001a*/ 	.short	0x0064
        /*001c*/ 	.short	0x0082
	.zero		2


//--------------------- .nv.info                  --------------------------
	.section	.nv.info,"",@"SHT_CUDA_INFO"
	.align	4


	//----- nvinfo : EIATTR_REGCOUNT
	.align		4
        /*0000*/ 	.byte	0x04, 0x2f
        /*0002*/ 	.short	(.L_1 - .L_0)
	.align		4
.L_0:
        /*0004*/ 	.word	index@(_Z13render_kernelP5Colorii4Vec3S1_S1_S1_PK6VertexPKiS6_id)
        /*0008*/ 	.word	0x0000004e


	//----- nvinfo : EIATTR_FRAME_SIZE
	.align		4
.L_1:
        /*000c*/ 	.byte	0x04, 0x11
        /*000e*/ 	.short	(.L_3 - .L_2)
	.align		4
.L_2:
        /*0010*/ 	.word	index@($__internal_1_$__cuda_sm20_dsqrt_rn_f64_mediumpath_v1)
        /*0014*/ 	.word	0x00000000


	//----- nvinfo : EIATTR_FRAME_SIZE
	.align		4
.L_3:
        /*0018*/ 	.byte	0x04, 0x11
        /*001a*/ 	.short	(.L_5 - .L_4)
	.align		4
.L_4:
        /*001c*/ 	.word	index@($__internal_0_$__cuda_sm20_div_rn_f64_full)
        /*0020*/ 	.word	0x00000000


	//----- nvinfo : EIATTR_FRAME_SIZE
	.align		4
.L_5:
        /*0024*/ 	.byte	0x04, 0x11
        /*0026*/ 	.short	(.L_7 - .L_6)
	.align		4
.L_6:
        /*0028*/ 	.word	index@(_Z13render_kernelP5Colorii4Vec3S1_S1_S1_PK6VertexPKiS6_id)
        /*002c*/ 	.word	0x00000000


	//----- nvinfo : EIATTR_MIN_STACK_SIZE
	.align		4
.L_7:
        /*0030*/ 	.byte	0x04, 0x12
        /*0032*/ 	.short	(.L_9 - .L_8)
	.align		4
.L_8:
        /*0034*/ 	.word	index@(_Z13render_kernelP5Colorii4Vec3S1_S1_S1_PK6VertexPKiS6_id)
        /*0038*/ 	.word	0x00000000
.L_9:


//--------------------- .nv.compat                --------------------------
	.section	.nv.compat,"",@"SHT_CUDA_COMPAT_INFO"
	.align	4
        /*0000*/ 	.byte	0x02, 0x09, 0x00, 0x00, 0x02, 0x02, 0x01, 0x00, 0x02, 0x05, 0x05, 0x00, 0x03, 0x07, 0x01, 0x01
        /*0010*/ 	.byte	0x02, 0x03, 0x00, 0x00, 0x02, 0x06, 0x01, 0x00, 0x04, 0x0b, 0x08, 0x00, 0x01, 0x00, 0x00, 0x00
        /*0020*/ 	.byte	0x00, 0x00, 0x00, 0x00


//--------------------- .nv.info._Z13render_kernelP5Colorii4Vec3S1_S1_S1_PK6VertexPKiS6_id --------------------------
	.section	.nv.info._Z13render_kernelP5Colorii4Vec3S1_S1_S1_PK6VertexPKiS6_id,"",@"SHT_CUDA_INFO"
	.sectionflags	@""
	.align	4


	//----- nvinfo : EIATTR_CUDA_API_VERSION
	.align		4
        /*0000*/ 	.byte	0x04, 0x37
        /*0002*/ 	.short	(.L_11 - .L_10)
.L_10:
        /*0004*/ 	.word	0x00000082


	//----- nvinfo : EIATTR_KPARAM_INFO
	.align		4
.L_11:
        /*0008*/ 	.byte	0x04, 0x17
        /*000a*/ 	.short	(.L_13 - .L_12)
.L_12:
        /*000c*/ 	.word	0x00000000
        /*0010*/ 	.short	0x000b
        /*0012*/ 	.short	0x0090
        /*0014*/ 	.byte	0x00, 0xf0, 0x21, 0x00


	//----- nvinfo : EIATTR_KPARAM_INFO
	.align		4
.L_13:
        /*0018*/ 	.byte	0x04, 0x17
        /*001a*/ 	.short	(.L_15 - .L_14)
.L_14:
        /*001c*/ 	.word	0x00000000
        /*0020*/ 	.short	0x000a
        /*0022*/ 	.short	0x0088
        /*0024*/ 	.byte	0x00, 0xf0, 0x11, 0x00


	//----- nvinfo : EIATTR_KPARAM_INFO
	.align		4
.L_15:
        /*0028*/ 	.byte	0x04, 0x17
        /*002a*/ 	.short	(.L_17 - .L_16)
.L_16:
        /*002c*/ 	.word	0x00000000
        /*0030*/ 	.short	0x0009
        /*0032*/ 	.short	0x0080
        /*0034*/ 	.byte	0x00, 0xf5, 0x21, 0x00


	//----- nvinfo : EIATTR_KPARAM_INFO
	.align		4
.L_17:
        /*0038*/ 	.byte	0x04, 0x17
        /*003a*/ 	.short	(.L_19 - .L_18)
.L_18:
        /*003c*/ 	.word	0x00000000
        /*0040*/ 	.short	0x0008
        /*0042*/ 	.short	0x0078
        /*0044*/ 	.byte	0x00, 0xf5, 0x21, 0x00


	//----- nvinfo : EIATTR_KPARAM_INFO
	.align		4
.L_19:
        /*0048*/ 	.byte	0x04, 0x17
        /*004a*/ 	.short	(.L_21 - .L_20)
.L_20:
        /*004c*/ 	.word	0x00000000
        /*0050*/ 	.short	0x0007
        /*0052*/ 	.short	0x0070
        /*0054*/ 	.byte	0x00, 0xf5, 0x21, 0x00


	//----- nvinfo : EIATTR_KPARAM_INFO
	.align		4
.L_21:
        /*0058*/ 	.byte	0x04, 0x17
        /*005a*/ 	.short	(.L_23 - .L_22)
.L_22:
        /*005c*/ 	.word	0x00000000
        /*0060*/ 	.short	0x0006
        /*0062*/ 	.short	0x0058
        /*0064*/ 	.byte	0x00, 0xf0, 0x61, 0x00


	//----- nvinfo : EIATTR_KPARAM_INFO
	.align		4
.L_23:
        /*0068*/ 	.byte	0x04, 0x17
        /*006a*/ 	.short	(.L_25 - .L_24)
.L_24:
        /*006c*/ 	.word	0x00000000
        /*0070*/ 	.short	0x0005
        /*0072*/ 	.short	0x0040
        /*0074*/ 	.byte	0x00, 0xf0, 0x61, 0x00


	//----- nvinfo : EIATTR_KPARAM_INFO
	.align		4
.L_25:
        /*0078*/ 	.byte	0x04, 0x17
        /*007a*/ 	.short	(.L_27 - .L_26)
.L_26:
        /*007c*/ 	.word	0x00000000
        /*0080*/ 	.short	0x0004
        /*0082*/ 	.short	0x0028
        /*0084*/ 	.byte	0x00, 0xf0, 0x61, 0x00


	//----- nvinfo : EIATTR_KPARAM_INFO
	.align		4
.L_27:
        /*0088*/ 	.byte	0x04, 0x17
        /*008a*/ 	.short	(.L_29 - .L_28)
.L_28:
        /*008c*/ 	.word	0x00000000
        /*0090*/ 	.short	0x0003
        /*0092*/ 	.short	0x0010
        /*0094*/ 	.byte	0x00, 0xf0, 0x61, 0x00


	//----- nvinfo : EIATTR_KPARAM_INFO
	.align		4
.L_29:
        /*0098*/ 	.byte	0x04, 0x17
        /*009a*/ 	.short	(.L_31 - .L_30)
.L_30:
        /*009c*/ 	.word	0x00000000
        /*00a0*/ 	.short	0x0002
        /*00a2*/ 	.short	0x000c
        /*00a4*/ 	.byte	0x00, 0xf0, 0x11, 0x00


	//----- nvinfo : EIATTR_KPARAM_INFO
	.align		4
.L_31:
        /*00a8*/ 	.byte	0x04, 0x17
        /*00aa*/ 	.short	(.L_33 - .L_32)
.L_32:
        /*00ac*/ 	.word	0x00000000
        /*00b0*/ 	.short	0x0001
        /*00b2*/ 	.short	0x0008
        /*00b4*/ 	.byte	0x00, 0xf0, 0x11, 0x00


	//----- nvinfo : EIATTR_KPARAM_INFO
	.align		4
.L_33:
        /*00b8*/ 	.byte	0x04, 0x17
        /*00ba*/ 	.short	(.L_35 - .L_34)
.L_34:
        /*00bc*/ 	.word	0x00000000
        /*00c0*/ 	.short	0x0000
        /*00c2*/ 	.short	0x0000
        /*00c4*/ 	.byte	0x00, 0xf5, 0x21, 0x00


	//----- nvinfo : EIATTR_SPARSE_MMA_MASK
	.align		4
.L_35:
        /*00c8*/ 	.byte	0x03, 0x50
        /*00ca*/ 	.short	0x0000


	//----- nvinfo : EIATTR_MAXREG_COUNT
	.align		4
        /*00cc*/ 	.byte	0x03, 0x1b
        /*00ce*/ 	.short	0x00ff


	//----- nvinfo : EIATTR_MERCURY_ISA_VERSION
	.align		4
        /*00d0*/ 	.byte	0x03, 0x5f
        /*00d2*/ 	.short	0x0101


	//----- nvinfo : EIATTR_VRC_CTA_INIT_COUNT
	.align		4
        /*00d4*/ 	.byte	0x02, 0x4a
	.zero		1
	.zero		1


	//----- nvinfo : EIATTR_EXIT_INSTR_OFFSETS
	.align		4
        /*00d8*/ 	.byte	0x04, 0x1c
        /*00da*/ 	.short	(.L_37 - .L_36)


	//   ....[0]....
.L_36:
        /*00dc*/ 	.word	0x000000c0


	//   ....[1]....
        /*00e0*/ 	.word	0x00001640


	//----- nvinfo : EIATTR_CRS_STACK_SIZE
	.align		4
.L_37:
        /*00e4*/ 	.byte	0x04, 0x1e
        /*00e6*/ 	.short	(.L_39 - .L_38)
.L_38:
        /*00e8*/ 	.word	0x00000000


	//----- nvinfo : EIATTR_CBANK_PARAM_SIZE
	.align		4
.L_39:
        /*00ec*/ 	.byte	0x03, 0x19
        /*00ee*/ 	.short	0x0098


	//----- nvinfo : EIATTR_PARAM_CBANK
	.align		4
        /*00f0*/ 	.byte	0x04, 0x0a
        /*00f2*/ 	.short	(.L_41 - .L_40)
	.align		4
.L_40:
        /*00f4*/ 	.word	index@(.nv.constant0._Z13render_kernelP5Colorii4Vec3S1_S1_S1_PK6VertexPKiS6_id)
        /*00f8*/ 	.short	0x0380
        /*00fa*/ 	.short	0x0098


	//----- nvinfo : EIATTR_SW_WAR
	.align		4
.L_41:
        /*00fc*/ 	.byte	0x04, 0x36
        /*00fe*/ 	.short	(.L_43 - .L_42)
.L_42:
        /*0100*/ 	.word	0x00000008
.L_43:


//--------------------- .nv.callgraph             --------------------------
	.section	.nv.callgraph,"",@"SHT_CUDA_CALLGRAPH"
	.align	4
	.sectionentsize	8
	.align		4
        /*0000*/ 	.word	0x00000000
	.align		4
        /*0004*/ 	.word	0xffffffff
	.align		4
        /*0008*/ 	.word	0x00000000
	.align		4
        /*000c*/ 	.word	0xfffffffe
	.align		4
        /*0010*/ 	.word	0x00000000
	.align		4
        /*0014*/ 	.word	0xfffffffd
	.align		4
        /*0018*/ 	.word	0x00000000
	.align		4
        /*001c*/ 	.word	0xfffffffc


//--------------------- .text._Z13render_kernelP5Colorii4Vec3S1_S1_S1_PK6VertexPKiS6_id --------------------------
	.section	.text._Z13render_kernelP5Colorii4Vec3S1_S1_S1_PK6VertexPKiS6_id,"ax",@progbits
	.align	128
        .global         _Z13render_kernelP5Colorii4Vec3S1_S1_S1_PK6VertexPKiS6_id
        .type           _Z13render_kernelP5Colorii4Vec3S1_S1_S1_PK6VertexPKiS6_id,@function
        .size           _Z13render_kernelP5Colorii4Vec3S1_S1_S1_PK6VertexPKiS6_id,(.L_x_31 - _Z13render_kernelP5Colorii4Vec3S1_S1_S1_PK6VertexPKiS6_id)
        .other          _Z13render_kernelP5Colorii4Vec3S1_S1_S1_PK6VertexPKiS6_id,@"STO_CUDA_ENTRY STV_DEFAULT"
_Z13render_kernelP5Colorii4Vec3S1_S1_S1_PK6VertexPKiS6_id:
.text._Z13render_kernelP5Colorii4Vec3S1_S1_S1_PK6VertexPKiS6_id:
[----:B------:R-:W-:Y:S01]  /*0000*/  LDC R1, c[0x0][0x37c] ;  /* 0x0000df00ff017b82 */ /* 0x000fe20000000800 */
[----:B------:R-:W0:Y:S07]  /*0010*/  S2R R5, SR_TID.Y ;  /* 0x0000000000057919 */ /* 0x000e2e0000002200 */
[----:B------:R-:W1:Y:S01]  /*0020*/  LDC R3, c[0x0][0x360] ;  /* 0x0000d800ff037b82 */ /* 0x000e620000000800 */
[----:B------:R-:W2:Y:S01]  /*0030*/  LDCU.64 UR6, c[0x0][0x388] ;  /* 0x00007100ff0677ac */ /* 0x000ea20008000a00 */
[----:B------:R-:W1:Y:S06]  /*0040*/  S2R R0, SR_TID.X ;  /* 0x0000000000007919 */ /* 0x000e6c0000002100 */
[----:B------:R-:W0:Y:S08]  /*0050*/  S2UR UR5, SR_CTAID.Y ;  /* 0x00000000000579c3 */ /* 0x000e300000002600 */
[----:B------:R-:W0:Y:S08]  /*0060*/  LDC R2, c[0x0][0x364] ;  /* 0x0000d900ff027b82 */ /* 0x000e300000000800 */
[----:B------:R-:W1:Y:S01]  /*0070*/  S2UR UR4, SR_CTAID.X ;  /* 0x00000000000479c3 */ /* 0x000e620000002500 */
[----:B0-----:R-:W-:-:S05]  /*0080*/  IMAD R2, R2, UR5, R5 ;  /* 0x0000000502027c24 */ /* 0x001fca000f8e0205 */
[----:B--2---:R-:W-:Y:S01]  /*0090*/  ISETP.GE.AND P0, PT, R2, UR7, PT ;  /* 0x0000000702007c0c */ /* 0x004fe2000bf06270 */
[----:B-1----:R-:W-:-:S05]  /*00a0*/  IMAD R3, R3, UR4, R0 ;  /* 0x0000000403037c24 */ /* 0x002fca000f8e0200 */
[----:B------:R-:W-:-:S13]  /*00b0*/  ISETP.GE.OR P0, PT, R3, UR6, P0 ;  /* 0x0000000603007c0c */ /* 0x000fda0008706670 */
[----:B------:R-:W-:Y:S05]  /*00c0*/  @P0 EXIT ;  /* 0x000000000000094d */ /* 0x000fea0003800000 */
[----:B------:R-:W0:Y:S01]  /*00d0*/  LDC.64 R62, c[0x0][0x3a8] ;  /* 0x0000ea00ff3e7b82 */ /* 0x000e220000000a00 */
[----:B------:R-:W-:Y:S01]  /*00e0*/  IADD3 R4, PT, PT, -R3, UR6, RZ ;  /* 0x0000000603047c10 */ /* 0x000fe2000fffe1ff */
[----:B------:R-:W0:Y:S01]  /*00f0*/  LDCU.128 UR8, c[0x0][0x3c0] ;  /* 0x00007800ff0877ac */ /* 0x000e220008000c00 */
[----:B------:R-:W-:Y:S01]  /*0100*/  IADD3 R6, PT, PT, -R2, UR7, RZ ;  /* 0x0000000702067c10 */ /* 0x000fe2000fffe1ff */
[----:B------:R-:W-:Y:S01]  /*0110*/  IMAD.MOV.U32 R50, RZ, RZ, 0x0 ;  /* 0x00000000ff327424 */ /* 0x000fe200078e00ff */
[----:B------:R-:W1:Y:S02]  /*0120*/  LDCU.128 UR12, c[0x0][0x3d0] ;  /* 0x00007a00ff0c77ac */ /* 0x000e640008000c00 */
[----:B------:R-:W0:Y:S01]  /*0130*/  I2F.F64 R4, R4 ;  /* 0x0000000400047312 */ /* 0x000e220000201c00 */
[----:B------:R-:W2:Y:S01]  /*0140*/  LDC.64 R60, c[0x0][0x3b0] ;  /* 0x0000ec00ff3c7b82 */ /* 0x000ea20000000a00 */
[----:B------:R-:W-:Y:S01]  /*0150*/  IMAD.MOV.U32 R51, RZ, RZ, -0x40100000 ;  /* 0xbff00000ff337424 */ /* 0x000fe200078e00ff */
[----:B------:R-:W3:Y:S01]  /*0160*/  LDCU.128 UR4, c[0x0][0x3e0] ;  /* 0x00007c00ff0477ac */ /* 0x000ee20008000c00 */
[----:B------:R-:W4:Y:S04]  /*0170*/  LDCU.128 UR16, c[0x0][0x390] ;  /* 0x00007200ff1077ac */ /* 0x000f280008000c00 */
[----:B------:R-:W1:Y:S01]  /*0180*/  I2F.F64 R6, R6 ;  /* 0x0000000600067312 */ /* 0x000e620000201c00 */
[----:B------:R-:W5:Y:S01]  /*0190*/  LDC.64 R58, c[0x0][0x3b8] ;  /* 0x0000ee00ff3a7b82 */ /* 0x000f620000000a00 */
[C---:B0-----:R-:W-:Y:S01]  /*01a0*/  DFMA R62, R4.reuse, UR8, R62 ;  /* 0x00000008043e7c2b */ /* 0x041fe2000800003e */
[----:B------:R-:W0:Y:S06]  /*01b0*/  LDCU UR8, c[0x0][0x408] ;  /* 0x00008100ff0877ac */ /* 0x000e2c0008000800 */
[----:B------:R-:W4:Y:S01]  /*01c0*/  LDC.64 R52, c[0x0][0x3a0] ;  /* 0x0000e800ff347b82 */ /* 0x000f220000000a00 */
[----:B--2---:R-:W-:-:S02]  /*01d0*/  DFMA R60, R4, UR10, R60 ;  /* 0x0000000a043c7c2b */ /* 0x004fc4000800003c */
[----:B-1----:R-:W-:Y:S02]  /*01e0*/  DFMA R62, R6, UR14, R62 ;  /* 0x0000000e063e7c2b */ /* 0x002fe4000800003e */
[----:B-----5:R-:W-:-:S04]  /*01f0*/  DFMA R58, R4, UR12, R58 ;  /* 0x0000000c043a7c2b */ /* 0x020fc8000800003a */
[----:B---3--:R-:W-:Y:S01]  /*0200*/  DFMA R60, R6, UR4, R60 ;  /* 0x00000004063c7c2b */ /* 0x008fe2000800003c */
[----:B0-----:R-:W-:Y:S01]  /*0210*/  UISETP.GE.AND UP0, UPT, UR8, 0x1, UPT ;  /* 0x000000010800788c */ /* 0x001fe2000bf06270 */
[----:B----4-:R-:W-:Y:S02]  /*0220*/  DADD R56, -R62, UR16 ;  /* 0x000000103e387e29 */ /* 0x010fe40008000100 */
[----:B------:R-:W-:Y:S01]  /*0230*/  DFMA R58, R6, UR6, R58 ;  /* 0x00000006063a7c2b */ /* 0x000fe2000800003a */
[----:B------:R-:W0:Y:S03]  /*0240*/  LDCU.64 UR6, c[0x0][0x358] ;  /* 0x00006b00ff0677ac */ /* 0x000e260008000a00 */
[----:B------:R-:W-:-:S04]  /*0250*/  DADD R54, -R60, UR18 ;  /* 0x000000123c367e29 */ /* 0x000fc80008000100 */
[----:B------:R-:W-:Y:S01]  /*0260*/  DADD R52, -R58, R52 ;  /* 0x000000003a347229 */ /* 0x000fe20000000134 */
[----:B0-----:R-:W-:Y:S10]  /*0270*/  BRA.U !UP0, `(.L_x_0) ;  /* 0x0000000d08247547 */ /* 0x001ff4000b800000 */
[----:B------:R-:W0:Y:S01]  /*0280*/  LDCU.64 UR4, c[0x0][0x3f0] ;  /* 0x00007e00ff0477ac */ /* 0x000e220008000a00 */
[----:B------:R-:W-:Y:S01]  /*0290*/  DADD R48, R62, R56 ;  /* 0x000000003e307229 */ /* 0x000fe20000000038 */
[----:B------:R-:W-:Y:S01]  /*02a0*/  IMAD.MOV.U32 R4, RZ, RZ, RZ ;  /* 0x000000ffff047224 */ /* 0x000fe200078e00ff */
[----:B------:R-:W-:Y:S01]  /*02b0*/  MOV R51, 0xbff00000 ;  /* 0xbff0000000337802 */ /* 0x000fe20000000f00 */
[----:B------:R-:W-:Y:S01]  /*02c0*/  IMAD.MOV.U32 R50, RZ, RZ, 0x0 ;  /* 0x00000000ff327424 */ /* 0x000fe200078e00ff */
[----:B0-----:R-:W-:-:S04]  /*02d0*/  UIADD3 UR4, UP0, UPT, UR4, 0x20, URZ ;  /* 0x0000002004047890 */ /* 0x001fc8000ff1e0ff */
[----:B------:R-:W-:-:S12]  /*02e0*/  UIADD3.X UR5, UPT, UPT, URZ, UR5, URZ, UP0, !UPT ;  /* 0x00000005ff057290 */ /* 0x000fd800087fe4ff */
.L_x_8:
[----:B------:R-:W0:Y:S01]  /*02f0*/  LDC.64 R8, c[0x0][0x3f8] ;  /* 0x0000fe00ff087b82 */ /* 0x000e220000000a00 */
[----:B------:R-:W1:Y:S07]  /*0300*/  LDCU UR8, c[0x0][0x408] ;  /* 0x00008100ff0877ac */ /* 0x000e6e0008000800 */
[----:B------:R-:W2:Y:S01]  /*0310*/  LDC.64 R6, c[0x0][0x400] ;  /* 0x00010000ff067b82 */ /* 0x000ea20000000a00 */
[----:B0-----:R-:W-:-:S05]  /*0320*/  IMAD.WIDE.U32 R8, R4, 0x4, R8 ;  /* 0x0000000404087825 */ /* 0x001fca00078e0008 */
[----:B------:R-:W3:Y:S01]  /*0330*/  LDG.E R5, desc[UR6][R8.64] ;  /* 0x0000000608057981 */ /* 0x000ee2000c1e1900 */
[----:B------:R-:W-:Y:S02]  /*0340*/  IMAD.MOV.U32 R46, RZ, RZ, 0x0 ;  /* 0x00000000ff2e7424 */ /* 0x000fe400078e00ff */
[----:B--2---:R-:W-:-:S04]  /*0350*/  IMAD.WIDE.U32 R6, R4, 0x4, R6 ;  /* 0x0000000404067825 */ /* 0x004fc800078e0006 */
[----:B------:R-:W-:Y:S02]  /*0360*/  VIADD R4, R4, 0x1 ;  /* 0x0000000104047836 */ /* 0x000fe40000000000 */
[----:B------:R-:W-:-:S03]  /*0370*/  IMAD.MOV.U32 R47, RZ, RZ, -0x40100000 ;  /* 0xbff00000ff2f7424 */ /* 0x000fc600078e00ff */
[----:B-1----:R-:W-:Y:S02]  /*0380*/  ISETP.NE.AND P1, PT, R4, UR8, PT ;  /* 0x0000000804007c0c */ /* 0x002fe4000bf25270 */
[----:B---3--:R-:W-:-:S13]  /*0390*/  ISETP.GE.AND P0, PT, R5, 0x1, PT ;  /* 0x000000010500780c */ /* 0x008fda0003f06270 */
[----:B------:R-:W-:Y:S05]  /*03a0*/  @!P0 BRA `(.L_x_1) ;  /* 0x0000000800b08947 */ /* 0x000fea0003800000 */
[----:B------:R-:W2:Y:S01]  /*03b0*/  LDG.E R7, desc[UR6][R6.64] ;  /* 0x0000000606077981 */ /* 0x000ea2000c1e1900 */
[----:B------:R-:W-:Y:S01]  /*03c0*/  MOV R9, UR5 ;  /* 0x0000000500097c02 */ /* 0x000fe20008000f00 */
[----:B------:R-:W-:Y:S01]  /*03d0*/  IMAD.U32 R8, RZ, RZ, UR4 ;  /* 0x00000004ff087e24 */ /* 0x000fe2000f8e00ff */
[----:B------:R-:W-:Y:S01]  /*03e0*/  MOV R47, 0xbff00000 ;  /* 0xbff00000002f7802 */ /* 0x000fe20000000f00 */
[----:B------:R-:W-:Y:S02]  /*03f0*/  IMAD.MOV R5, RZ, RZ, -R5 ;  /* 0x000000ffff057224 */ /* 0x000fe400078e0a05 */
[----:B------:R-:W-:Y:S02]  /*0400*/  IMAD.MOV.U32 R46, RZ, RZ, 0x0 ;  /* 0x00000000ff2e7424 */ /* 0x000fe400078e00ff */
[----:B--2---:R-:W-:-:S04]  /*0410*/  IMAD.WIDE R8, R7, 0x48, R8 ;  /* 0x0000004807087825 */ /* 0x004fc800078e0208 */
[----:B------:R-:W-:Y:S02]  /*0420*/  IMAD.MOV.U32 R44, RZ, RZ, R8 ;  /* 0x000000ffff2c7224 */ /* 0x000fe400078e0008 */
[----:B------:R-:W-:-:S07]  /*0430*/  IMAD.MOV.U32 R45, RZ, RZ, R9 ;  /* 0x000000ffff2d7224 */ /* 0x000fce00078e0009 */
.L_x_7:
[----:B------:R-:W2:Y:S04]  /*0440*/  LDG.E.64 R42, desc[UR6][R44.64+-0x10] ;  /* 0xfffff0062c2a7981 */ /* 0x000ea8000c1e1b00 */
[----:B------:R-:W2:Y:S04]  /*0450*/  LDG.E.64 R40, desc[UR6][R44.64+0x20] ;  /* 0x000020062c287981 */ /* 0x000ea8000c1e1b00 */
[----:B------:R-:W3:Y:S04]  /*0460*/  LDG.E.64 R38, desc[UR6][R44.64+-0x8] ;  /* 0xfffff8062c267981 */ /* 0x000ee8000c1e1b00 */
[----:B------:R-:W3:Y:S04]  /*0470*/  LDG.E.64 R36, desc[UR6][R44.64+-0x20] ;  /* 0xffffe0062c247981 */ /* 0x000ee8000c1e1b00 */
[----:B------:R-:W4:Y:S04]  /*0480*/  LDG.E.64 R34, desc[UR6][R44.64+-0x18] ;  /* 0xffffe8062c227981 */ /* 0x000f28000c1e1b00 */
[----:B------:R-:W5:Y:S04]  /*0490*/  LDG.E.64 R32, desc[UR6][R44.64+0x8] ;  /* 0x000008062c207981 */ /* 0x000f68000c1e1b00 */
[----:B------:R-:W4:Y:S04]  /*04a0*/  LDG.E.64 R30, desc[UR6][R44.64+0x18] ;  /* 0x000018062c1e7981 */ /* 0x000f28000c1e1b00 */
[----:B------:R-:W4:Y:S04]  /*04b0*/  LDG.E.64 R28, desc[UR6][R44.64+0x10] ;  /* 0x000010062c1c7981 */ /* 0x000f28000c1e1b00 */
[----:B------:R-:W4:Y:S01]  /*04c0*/  LDG.E.64 R26, desc[UR6][R44.64] ;  /* 0x000000062c1a7981 */ /* 0x000f22000c1e1b00 */
[----:B------:R-:W-:Y:S01]  /*04d0*/  UMOV UR8, 0xe2308c3a ;  /* 0xe2308c3a00087882 */ /* 0x000fe20000000000 */
[----:B------:R-:W-:Y:S01]  /*04e0*/  UMOV UR9, 0x3e45798e ;  /* 0x3e45798e00097882 */ /* 0x000fe20000000000 */
[----:B------:R-:W-:Y:S01]  /*04f0*/  BSSY.RECONVERGENT B0, `(.L_x_2) ;  /* 0x0000089000007945 */ /* 0x000fe20003800200 */
[----:B------:R-:W-:-:S02]  /*0500*/  IMAD.MOV.U32 R12, RZ, RZ, 0x0 ;  /* 0x00000000ff0c7424 */ /* 0x000fc400078e00ff */
[----:B------:R-:W-:Y:S01]  /*0510*/  IMAD.MOV.U32 R13, RZ, RZ, -0x40100000 ;  /* 0xbff00000ff0d7424 */ /* 0x000fe200078e00ff */
[----:B--2---:R-:W-:Y:S02]  /*0520*/  DADD R16, -R42, R40 ;  /* 0x000000002a107229 */ /* 0x004fe40000000128 */
[----:B---3--:R-:W-:Y:S02]  /*0530*/  DADD R24, R38, -R36 ;  /* 0x0000000026187229 */ /* 0x008fe40000000824 */
[----:B-----5:R-:W-:-:S06]  /*0540*/  DADD R22, R32, -R42 ;  /* 0x0000000020167229 */ /* 0x020fcc000000082a */
[----:B------:R-:W-:Y:S02]  /*0550*/  DMUL R18, R24, R16 ;  /* 0x0000001018127228 */ /* 0x000fe40000000000 */
[----:B----4-:R-:W-:Y:S02]  /*0560*/  DADD R14, -R34, R30 ;  /* 0x00000000220e7229 */ /* 0x010fe4000000011e */
[----:B------:R-:W-:Y:S02]  /*0570*/  DADD R6, -R36, R28 ;  /* 0x0000000024067229 */ /* 0x000fe4000000011c */
[----:B------:R-:W-:-:S04]  /*0580*/  DADD R20, R26, -R34 ;  /* 0x000000001a147229 */ /* 0x000fc80000000822 */
[C---:B------:R-:W-:Y:S02]  /*0590*/  DMUL R8, R22.reuse, R14 ;  /* 0x0000000e16087228 */ /* 0x040fe40000000000 */
[-C--:B------:R-:W-:Y:S02]  /*05a0*/  DFMA R18, R22, R6.reuse, -R18 ;  /* 0x000000061612722b */ /* 0x080fe40000000812 */
[----:B------:R-:W-:-:S04]  /*05b0*/  DMUL R6, R20, R6 ;  /* 0x0000000614067228 */ /* 0x000fc80000000000 */
[----:B------:R-:W-:Y:S02]  /*05c0*/  DFMA R16, R20, R16, -R8 ;  /* 0x000000101410722b */ /* 0x000fe40000000808 */
[----:B------:R-:W-:Y:S02]  /*05d0*/  DMUL R8, R54, R18 ;  /* 0x0000001236087228 */ /* 0x000fe40000000000 */
[----:B------:R-:W-:-:S06]  /*05e0*/  DFMA R14, R24, R14, -R6 ;  /* 0x0000000e180e722b */ /* 0x000fcc0000000806 */
[----:B------:R-:W-:-:S08]  /*05f0*/  DFMA R8, R56, R16, R8 ;  /* 0x000000103808722b */ /* 0x000fd00000000008 */
[----:B------:R-:W-:-:S08]  /*0600*/  DFMA R8, R52, R14, R8 ;  /* 0x0000000e3408722b */ /* 0x000fd00000000008 */
[----:B------:R-:W-:-:S14]  /*0610*/  DSETP.GEU.AND P0, PT, |R8|, UR8, PT ;  /* 0x0000000808007e2a */ /* 0x000fdc000bf0e200 */
[----:B------:R-:W-:Y:S05]  /*0620*/  @!P0 BRA `(.L_x_3) ;  /* 0x0000000400d48947 */ /* 0x000fea0003800000 */
[----:B------:R-:W0:Y:S01]  /*0630*/  MUFU.RCP64H R65, R9 ;  /* 0x0000000900417308 */ /* 0x000e220000001800 */
[----:B------:R-:W-:Y:S01]  /*0640*/  IMAD.MOV.U32 R64, RZ, RZ, 0x1 ;  /* 0x00000001ff407424 */ /* 0x000fe200078e00ff */
[-C--:B------:R-:W-:Y:S01]  /*0650*/  DMUL R6, R34, R18.reuse ;  /* 0x0000001222067228 */ /* 0x080fe20000000000 */
[----:B------:R-:W-:Y:S01]  /*0660*/  BSSY.RECONVERGENT B1, `(.L_x_4) ;  /* 0x000001a000017945 */ /* 0x000fe20003800200 */
[----:B------:R-:W-:-:S06]  /*0670*/  DMUL R10, R60, R18 ;  /* 0x000000123c0a7228 */ /* 0x000fcc0000000000 */
[-C--:B------:R-:W-:Y:S02]  /*0680*/  DFMA R6, R36, R16.reuse, R6 ;  /* 0x000000102406722b */ /* 0x080fe40000000006 */
[----:B------:R-:W-:Y:S02]  /*0690*/  DFMA R10, R62, R16, R10 ;  /* 0x000000103e0a722b */ /* 0x000fe4000000000a */
[----:B0-----:R-:W-:-:S04]  /*06a0*/  DFMA R66, -R8, R64, 1 ;  /* 0x3ff000000842742b */ /* 0x001fc80000000140 */
[-C--:B------:R-:W-:Y:S02]  /*06b0*/  DFMA R6, R42, R14.reuse, R6 ;  /* 0x0000000e2a06722b */ /* 0x080fe40000000006 */
[----:B------:R-:W-:Y:S02]  /*06c0*/  DFMA R10, R58, R14, R10 ;  /* 0x0000000e3a0a722b */ /* 0x000fe4000000000a */
[----:B------:R-:W-:-:S06]  /*06d0*/  DFMA R66, R66, R66, R66 ;  /* 0x000000424242722b */ /* 0x000fcc0000000042 */
[----:B------:R-:W-:Y:S02]  /*06e0*/  DADD R68, -R6, R10 ;  /* 0x0000000006447229 */ /* 0x000fe4000000010a */
[----:B------:R-:W-:-:S08]  /*06f0*/  DFMA R66, R64, R66, R64 ;  /* 0x000000424042722b */ /* 0x000fd00000000040 */
[----:B------:R-:W-:-:S08]  /*0700*/  DFMA R64, -R8, R66, 1 ;  /* 0x3ff000000840742b */ /* 0x000fd00000000142 */
[----:B------:R-:W-:-:S08]  /*0710*/  DFMA R64, R66, R64, R66 ;  /* 0x000000404240722b */ /* 0x000fd00000000042 */
[----:B------:R-:W-:-:S08]  /*0720*/  DMUL R6, R68, -R64 ;  /* 0x8000004044067228 */ /* 0x000fd00000000000 */
[----:B------:R-:W-:-:S08]  /*0730*/  DFMA R10, -R8, R6, -R68 ;  /* 0x00000006080a722b */ /* 0x000fd00000000944 */
[----:B------:R-:W-:Y:S02]  /*0740*/  DFMA R6, R64, R10, R6 ;  /* 0x0000000a4006722b */ /* 0x000fe40000000006 */
[----:B------:R-:W-:-:S08]  /*0750*/  DADD R10, -RZ, -R68 ;  /* 0x00000000ff0a7229 */ /* 0x000fd00000000944 */
[----:B------:R-:W-:Y:S02]  /*0760*/  FFMA R0, RZ, R9, R7 ;  /* 0x00000009ff007223 */ /* 0x000fe40000000007 */
[----:B------:R-:W-:-:S03]  /*0770*/  FSETP.GEU.AND P2, PT, |R11|, 6.5827683646048100446e-37, PT ;  /* 0x036000000b00780b */ /* 0x000fc60003f4e200 */
[----:B------:R-:W-:-:S13]  /*0780*/  FSETP.GT.AND P0, PT, |R0|, 1.469367938527859385e-39, PT ;  /* 0x001000000000780b */ /* 0x000fda0003f04200 */
[----:B------:R-:W-:Y:S05]  /*0790*/  @P0 BRA P2, `(.L_x_5) ;  /* 0x0000000000180947 */ /* 0x000fea0001000000 */
[----:B------:R-:W-:Y:S01]  /*07a0*/  IMAD.MOV.U32 R6, RZ, RZ, R10 ;  /* 0x000000ffff067224 */ /* 0x000fe200078e000a */
[----:B------:R-:W-:Y:S02]  /*07b0*/  MOV R7, R11 ;  /* 0x0000000b00077202 */ /* 0x000fe40000000f00 */
[----:B------:R-:W-:-:S07]  /*07c0*/  MOV R0, 0x7e0 ;  /* 0x000007e000007802 */ /* 0x000fce0000000f00 */
[----:B------:R-:W-:Y:S05]  /*07d0*/  CALL.REL.NOINC `($__internal_0_$__cuda_sm20_div_rn_f64_full) ;  /* 0x0000000c009c7944 */ /* 0x000fea0003c00000 */
[----:B------:R-:W-:Y:S02]  /*07e0*/  IMAD.MOV.U32 R6, RZ, RZ, R66 ;  /* 0x000000ffff067224 */ /* 0x000fe400078e0042 */
[----:B------:R-:W-:-:S07]  /*07f0*/  IMAD.MOV.U32 R7, RZ, RZ, R67 ;  /* 0x000000ffff077224 */ /* 0x000fce00078e0043 */
.L_x_5:
[----:B------:R-:W-:Y:S05]  /*0800*/  BSYNC.RECONVERGENT B1 ;  /* 0x0000000000017941 */ /* 0x000fea0003800200 */
.L_x_4:
[----:B------:R-:W-:-:S14]  /*0810*/  DSETP.GEU.AND P0, PT, R6, RZ, PT ;  /* 0x000000ff0600722a */ /* 0x000fdc0003f0e000 */
[----:B------:R-:W-:Y:S05]  /*0820*/  @!P0 BRA `(.L_x_3) ;  /* 0x0000000400548947 */ /* 0x000fea0003800000 */
[-C--:B------:R-:W-:Y:S02]  /*0830*/  DFMA R8, R52, R6.reuse, R58 ;  /* 0x000000063408722b */ /* 0x080fe4000000003a */
[-C--:B------:R-:W-:Y:S02]  /*0840*/  DFMA R10, R56, R6.reuse, R62 ;  /* 0x00000006380a722b */ /* 0x080fe4000000003e */
[----:B------:R-:W-:-:S04]  /*0850*/  DFMA R6, R54, R6, R60 ;  /* 0x000000063606722b */ /* 0x000fc8000000003c */
[----:B------:R-:W-:Y:S02]  /*0860*/  DADD R70, -R42, R8 ;  /* 0x000000002a467229 */ /* 0x000fe40000000108 */
[----:B------:R-:W-:Y:S02]  /*0870*/  DADD R66, -R36, R10 ;  /* 0x0000000024427229 */ /* 0x000fe4000000010a */
[----:B------:R-:W-:-:S04]  /*0880*/  DADD R68, -R34, R6 ;  /* 0x0000000022447229 */ /* 0x000fc80000000106 */
[----:B------:R-:W-:-:S08]  /*0890*/  DMUL R64, R24, R70 ;  /* 0x0000004618407228 */ /* 0x000fd00000000000 */
[C---:B------:R-:W-:Y:S02]  /*08a0*/  DFMA R64, R22.reuse, R66, -R64 ;  /* 0x000000421640722b */ /* 0x040fe40000000840 */
[----:B------:R-:W-:-:S06]  /*08b0*/  DMUL R22, R22, R68 ;  /* 0x0000004416167228 */ /* 0x000fcc0000000000 */
[----:B------:R-:W-:Y:S02]  /*08c0*/  DMUL R64, R18, R64 ;  /* 0x0000004012407228 */ /* 0x000fe40000000000 */
[C---:B------:R-:W-:Y:S02]  /*08d0*/  DFMA R70, R20.reuse, R70, -R22 ;  /* 0x000000461446722b */ /* 0x040fe40000000816 */
[----:B------:R-:W-:-:S06]  /*08e0*/  DMUL R20, R20, R66 ;  /* 0x0000004214147228 */ /* 0x000fcc0000000000 */
[----:B------:R-:W-:Y:S02]  /*08f0*/  DFMA R64, R16, R70, R64 ;  /* 0x000000461040722b */ /* 0x000fe40000000040 */
[----:B------:R-:W-:-:S08]  /*0900*/  DFMA R20, R24, R68, -R20 ;  /* 0x000000441814722b */ /* 0x000fd00000000814 */
[----:B------:R-:W-:-:S08]  /*0910*/  DFMA R20, R14, R20, R64 ;  /* 0x000000140e14722b */ /* 0x000fd00000000040 */
[----:B------:R-:W-:-:S14]  /*0920*/  DSETP.GEU.AND P0, PT, R20, RZ, PT ;  /* 0x000000ff1400722a */ /* 0x000fdc0003f0e000 */
[----:B------:R-:W-:Y:S05]  /*0930*/  @!P0 BRA `(.L_x_3) ;  /* 0x0000000400108947 */ /* 0x000fea0003800000 */
[----:B------:R-:W-:Y:S02]  /*0940*/  DADD R20, -R26, R6 ;  /* 0x000000001a147229 */ /* 0x000fe40000000106 */
[----:B------:R-:W-:Y:S02]  /*0950*/  DADD R22, -R32, R40 ;  /* 0x0000000020167229 */ /* 0x000fe40000000128 */
[----:B------:R-:W-:Y:S02]  /*0960*/  DADD R26, -R26, R30 ;  /* 0x000000001a1a7229 */ /* 0x000fe4000000011e */
[----:B------:R-:W-:Y:S02]  /*0970*/  DADD R32, -R32, R8 ;  /* 0x0000000020207229 */ /* 0x000fe40000000108 */
[----:B------:R-:W-:Y:S02]  /*0980*/  DADD R24, -R38, R28 ;  /* 0x0000000026187229 */ /* 0x000fe4000000011c */
[----:B------:R-:W-:-:S02]  /*0990*/  DMUL R64, R22, R20 ;  /* 0x0000001416407228 */ /* 0x000fc40000000000 */
[----:B------:R-:W-:-:S04]  /*09a0*/  DADD R38, -R38, R10 ;  /* 0x0000000026267229 */ /* 0x000fc8000000010a */
[-C--:B------:R-:W-:Y:S02]  /*09b0*/  DMUL R66, R24, R32.reuse ;  /* 0x0000002018427228 */ /* 0x080fe40000000000 */
[C---:B------:R-:W-:Y:S02]  /*09c0*/  DFMA R64, R26.reuse, R32, -R64 ;  /* 0x000000201a40722b */ /* 0x040fe40000000840 */
[----:B------:R-:W-:-:S04]  /*09d0*/  DMUL R26, R26, R38 ;  /* 0x000000261a1a7228 */ /* 0x000fc80000000000 */
[----:B------:R-:W-:Y:S02]  /*09e0*/  DFMA R66, R22, R38, -R66 ;  /* 0x000000261642722b */ /* 0x000fe40000000842 */
[----:B------:R-:W-:Y:S02]  /*09f0*/  DMUL R64, R16, R64 ;  /* 0x0000004010407228 */ /* 0x000fe40000000000 */
[----:B------:R-:W-:-:S06]  /*0a00*/  DFMA R26, R24, R20, -R26 ;  /* 0x00000014181a722b */ /* 0x000fcc000000081a */
[----:B------:R-:W-:-:S08]  /*0a10*/  DFMA R64, R18, R66, R64 ;  /* 0x000000421240722b */ /* 0x000fd00000000040 */
[----:B------:R-:W-:-:S08]  /*0a20*/  DFMA R26, R14, R26, R64 ;  /* 0x0000001a0e1a722b */ /* 0x000fd00000000040 */
[----:B------:R-:W-:-:S14]  /*0a30*/  DSETP.GEU.AND P0, PT, R26, RZ, PT ;  /* 0x000000ff1a00722a */ /* 0x000fdc0003f0e000 */
[----:B------:R-:W-:Y:S05]  /*0a40*/  @!P0 BRA `(.L_x_3) ;  /* 0x0000000000cc8947 */ /* 0x000fea0003800000 */
[----:B------:R-:W-:Y:S02]  /*0a50*/  DADD R42, R42, -R40 ;  /* 0x000000002a2a7229 */ /* 0x000fe40000000828 */
[----:B------:R-:W-:Y:S02]  /*0a60*/  DADD R20, -R30, R6 ;  /* 0x000000001e147229 */ /* 0x000fe40000000106 */
[----:B------:R-:W-:Y:S02]  /*0a70*/  DADD R30, R34, -R30 ;  /* 0x00000000221e7229 */ /* 0x000fe4000000081e */
[----:B------:R-:W-:Y:S02]  /*0a80*/  DADD R36, R36, -R28 ;  /* 0x0000000024247229 */ /* 0x000fe4000000081c */
        /* <DEDUP_REMOVED lines=13> */
[----:B------:R-:W-:Y:S01]  /*0b60*/  DADD R12, R60, R54 ;  /* 0x000000003c0c7229 */ /* 0x000fe20000000036 */
[----:B------:R-:W-:Y:S01]  /*0b70*/  BSSY.RECONVERGENT B1, `(.L_x_3) ;  /* 0x0000020000017945 */ /* 0x000fe20003800200 */
[----:B------:R-:W-:-:S06]  /*0b80*/  DADD R10, -R48, R10 ;  /* 0x00000000300a7229 */ /* 0x000fcc000000010a */
[----:B------:R-:W-:Y:S02]  /*0b90*/  DADD R12, R6, -R12 ;  /* 0x00000000060c7229 */ /* 0x000fe4000000080c */
[----:B------:R-:W-:-:S06]  /*0ba0*/  DADD R6, R58, R52 ;  /* 0x000000003a067229 */ /* 0x000fcc0000000034 */
[----:B------:R-:W-:Y:S02]  /*0bb0*/  DMUL R12, R12, R12 ;  /* 0x0000000c0c0c7228 */ /* 0x000fe40000000000 */
[----:B------:R-:W-:-:S06]  /*0bc0*/  DADD R6, R8, -R6 ;  /* 0x0000000008067229 */ /* 0x000fcc0000000806 */
[----:B------:R-:W-:Y:S01]  /*0bd0*/  DFMA R12, R10, R10, R12 ;  /* 0x0000000a0a0c722b */ /* 0x000fe2000000000c */
[----:B------:R-:W-:Y:S01]  /*0be0*/  IMAD.MOV.U32 R10, RZ, RZ, 0x0 ;  /* 0x00000000ff0a7424 */ /* 0x000fe200078e00ff */
[----:B------:R-:W-:-:S06]  /*0bf0*/  MOV R11, 0x3fd80000 ;  /* 0x3fd80000000b7802 */ /* 0x000fcc0000000f00 */
[----:B------:R-:W-:-:S06]  /*0c00*/  DFMA R14, R6, R6, R12 ;  /* 0x00000006060e722b */ /* 0x000fcc000000000c */
[----:B------:R-:W0:Y:S04]  /*0c10*/  MUFU.RSQ64H R7, R15 ;  /* 0x0000000f00077308 */ /* 0x000e280000001c00 */
[----:B------:R-:W-:-:S05]  /*0c20*/  VIADD R6, R15, 0xfcb00000 ;  /* 0xfcb000000f067836 */ /* 0x000fca0000000000 */
[----:B------:R-:W-:Y:S01]  /*0c30*/  ISETP.GE.U32.AND P0, PT, R6, 0x7ca00000, PT ;  /* 0x7ca000000600780c */ /* 0x000fe20003f06070 */
[----:B0-----:R-:W-:-:S08]  /*0c40*/  DMUL R8, R6, R6 ;  /* 0x0000000606087228 */ /* 0x001fd00000000000 */
[----:B------:R-:W-:-:S08]  /*0c50*/  DFMA R8, R14, -R8, 1 ;  /* 0x3ff000000e08742b */ /* 0x000fd00000000808 */
[----:B------:R-:W-:Y:S02]  /*0c60*/  DFMA R10, R8, R10, 0.5 ;  /* 0x3fe00000080a742b */ /* 0x000fe4000000000a */
[----:B------:R-:W-:-:S08]  /*0c70*/  DMUL R8, R6, R8 ;  /* 0x0000000806087228 */ /* 0x000fd00000000000 */
[----:B------:R-:W-:-:S08]  /*0c80*/  DFMA R10, R10, R8, R6 ;  /* 0x000000080a0a722b */ /* 0x000fd00000000006 */
[----:B------:R-:W-:Y:S02]  /*0c90*/  DMUL R16, R14, R10 ;  /* 0x0000000a0e107228 */ /* 0x000fe40000000000 */
[----:B------:R-:W-:Y:S02]  /*0ca0*/  VIADD R9, R11, 0xfff00000 ;  /* 0xfff000000b097836 */ /* 0x000fe40000000000 */
[----:B------:R-:W-:-:S04]  /*0cb0*/  IMAD.MOV.U32 R8, RZ, RZ, R10 ;  /* 0x000000ffff087224 */ /* 0x000fc800078e000a */
[----:B------:R-:W-:-:S08]  /*0cc0*/  DFMA R18, R16, -R16, R14 ;  /* 0x800000101012722b */ /* 0x000fd0000000000e */
[----:B------:R-:W-:Y:S01]  /*0cd0*/  DFMA R12, R18, R8, R16 ;  /* 0x00000008120c722b */ /* 0x000fe20000000010 */
[----:B------:R-:W-:Y:S10]  /*0ce0*/  @!P0 BRA `(.L_x_6) ;  /* 0x0000000000208947 */ /* 0x000ff40003800000 */
[----:B------:R-:W-:Y:S01]  /*0cf0*/  IMAD.MOV.U32 R8, RZ, RZ, R14 ;  /* 0x000000ffff087224 */ /* 0x000fe200078e000e */
[----:B------:R-:W-:Y:S01]  /*0d00*/  MOV R12, R18 ;  /* 0x00000012000c7202 */ /* 0x000fe20000000f00 */
[----:B------:R-:W-:Y:S01]  /*0d10*/  IMAD.MOV.U32 R13, RZ, RZ, R19 ;  /* 0x000000ffff0d7224 */ /* 0x000fe200078e0013 */
[----:B------:R-:W-:Y:S01]  /*0d20*/  MOV R14, 0xd70 ;  /* 0x00000d70000e7802 */ /* 0x000fe20000000f00 */
[----:B------:R-:W-:Y:S02]  /*0d30*/  IMAD.MOV.U32 R0, RZ, RZ, R10 ;  /* 0x000000ffff007224 */ /* 0x000fe400078e000a */
[----:B------:R-:W-:Y:S02]  /*0d40*/  IMAD.MOV.U32 R19, RZ, RZ, R17 ;  /* 0x000000ffff137224 */ /* 0x000fe400078e0011 */
[----:B------:R-:W-:-:S07]  /*0d50*/  IMAD.MOV.U32 R11, RZ, RZ, R9 ;  /* 0x000000ffff0b7224 */ /* 0x000fce00078e0009 */
[----:B------:R-:W-:Y:S05]  /*0d60*/  CALL.REL.NOINC `($__internal_1_$__cuda_sm20_dsqrt_rn_f64_mediumpath_v1) ;  /* 0x0000000c00a47944 */ /* 0x000fea0003c00000 */
.L_x_6:
[----:B------:R-:W-:Y:S05]  /*0d70*/  BSYNC.RECONVERGENT B1 ;  /* 0x0000000000017941 */ /* 0x000fea0003800200 */
.L_x_3:
[----:B------:R-:W-:Y:S05]  /*0d80*/  BSYNC.RECONVERGENT B0 ;  /* 0x0000000000007941 */ /* 0x000fea0003800200 */
.L_x_2:
[----:B------:R-:W-:Y:S01]  /*0d90*/  DSETP.GEU.AND P0, PT, R12, R46, PT ;  /* 0x0000002e0c00722a */ /* 0x000fe20003f0e000 */
[----:B------:R-:W-:Y:S01]  /*0da0*/  VIADD R5, R5, 0x1 ;  /* 0x0000000105057836 */ /* 0x000fe20000000000 */
[----:B------:R-:W-:Y:S01]  /*0db0*/  DSETP.GEU.AND P2, PT, R46, RZ, PT ;  /* 0x000000ff2e00722a */ /* 0x000fe20003f4e000 */
[----:B------:R-:W-:-:S03]  /*0dc0*/  IADD3 R44, P3, PT, R44, 0x48, RZ ;  /* 0x000000482c2c7810 */ /* 0x000fc60007f7e0ff */
[CC--:B------:R-:W-:Y:S02]  /*0dd0*/  FSEL R7, R12.reuse, R46.reuse, !P0 ;  /* 0x0000002e0c077208 */ /* 0x0c0fe40004000000 */
[C---:B------:R-:W-:Y:S01]  /*0de0*/  FSEL R9, R13.reuse, R47, !P0 ;  /* 0x0000002f0d097208 */ /* 0x040fe20004000000 */
[----:B------:R-:W-:Y:S01]  /*0df0*/  DSETP.GT.AND P0, PT, R12, RZ, PT ;  /* 0x000000ff0c00722a */ /* 0x000fe20003f04000 */
[----:B------:R-:W-:Y:S02]  /*0e00*/  FSEL R7, R12, R7, !P2 ;  /* 0x000000070c077208 */ /* 0x000fe40005000000 */
[----:B------:R-:W-:Y:S02]  /*0e10*/  FSEL R13, R13, R9, !P2 ;  /* 0x000000090d0d7208 */ /* 0x000fe40005000000 */
[----:B------:R-:W-:Y:S02]  /*0e20*/  ISETP.NE.AND P2, PT, R5, RZ, PT ;  /* 0x000000ff0500720c */ /* 0x000fe40003f45270 */
[----:B------:R-:W-:-:S02]  /*0e30*/  FSEL R46, R7, R46, P0 ;  /* 0x0000002e072e7208 */ /* 0x000fc40000000000 */
[----:B------:R-:W-:Y:S02]  /*0e40*/  FSEL R47, R13, R47, P0 ;  /* 0x0000002f0d2f7208 */ /* 0x000fe40000000000 */
[----:B------:R-:W-:-:S07]  /*0e50*/  IADD3.X R45, PT, PT, RZ, R45, RZ, P3, !PT ;  /* 0x0000002dff2d7210 */ /* 0x000fce0001ffe4ff */
[----:B------:R-:W-:Y:S05]  /*0e60*/  @P2 BRA `(.L_x_7) ;  /* 0xfffffff400742947 */ /* 0x000fea000383ffff */
.L_x_1:
[----:B------:R-:W-:Y:S02]  /*0e70*/  DSETP.GEU.AND P0, PT, R46, R50, PT ;  /* 0x000000322e00722a */ /* 0x000fe40003f0e000 */
[----:B------:R-:W-:-:S04]  /*0e80*/  DSETP.GEU.AND P2, PT, R50, RZ, PT ;  /* 0x000000ff3200722a */ /* 0x000fc80003f4e000 */
[C---:B------:R-:W-:Y:S02]  /*0e90*/  FSEL R5, R46.reuse, R50, !P0 ;  /* 0x000000322e057208 */ /* 0x040fe40004000000 */
[C---:B------:R-:W-:Y:S01]  /*0ea0*/  FSEL R7, R47.reuse, R51, !P0 ;  /* 0x000000332f077208 */ /* 0x040fe20004000000 */
[----:B------:R-:W-:Y:S01]  /*0eb0*/  DSETP.GT.AND P0, PT, R46, RZ, PT ;  /* 0x000000ff2e00722a */ /* 0x000fe20003f04000 */
[----:B------:R-:W-:Y:S02]  /*0ec0*/  FSEL R5, R46, R5, !P2 ;  /* 0x000000052e057208 */ /* 0x000fe40005000000 */
[----:B------:R-:W-:-:S03]  /*0ed0*/  FSEL R47, R47, R7, !P2 ;  /* 0x000000072f2f7208 */ /* 0x000fc60005000000 */
[----:B------:R-:W-:Y:S02]  /*0ee0*/  FSEL R50, R5, R50, P0 ;  /* 0x0000003205327208 */ /* 0x000fe40000000000 */
[----:B------:R-:W-:Y:S01]  /*0ef0*/  FSEL R51, R47, R51, P0 ;  /* 0x000000332f337208 */ /* 0x000fe20000000000 */
[----:B------:R-:W-:Y:S06]  /*0f00*/  @P1 BRA `(.L_x_8) ;  /* 0xfffffff000f81947 */ /* 0x000fec000383ffff */
.L_x_0:
[----:B------:R-:W-:Y:S01]  /*0f10*/  DSETP.GT.AND P0, PT, R50, -0.5, PT ;  /* 0xbfe000003200742a */ /* 0x000fe20003f04000 */
[----:B------:R-:W-:-:S13]  /*0f20*/  BSSY.RECONVERGENT B0, `(.L_x_9) ;  /* 0x000006a000007945 */ /* 0x000fda0003800200 */
[----:B------:R-:W-:Y:S05]  /*0f30*/  @!P0 BRA `(.L_x_10) ;  /* 0x0000000000808947 */ /* 0x000fea0003800000 */
[----:B------:R-:W0:Y:S01]  /*0f40*/  MUFU.RCP64H R5, R51 ;  /* 0x0000003300057308 */ /* 0x000e220000001800 */
[----:B------:R-:W-:Y:S01]  /*0f50*/  IMAD.MOV.U32 R4, RZ, RZ, 0x1 ;  /* 0x00000001ff047424 */ /* 0x000fe200078e00ff */
[----:B------:R-:W1:Y:S01]  /*0f60*/  LDCU.64 UR4, c[0x0][0x410] ;  /* 0x00008200ff0477ac */ /* 0x000e620008000a00 */
[----:B------:R-:W2:Y:S01]  /*0f70*/  LDC R0, c[0x0][0x414] ;  /* 0x00010500ff007b82 */ /* 0x000ea20000000800 */
[----:B------:R-:W-:Y:S03]  /*0f80*/  BSSY.RECONVERGENT B1, `(.L_x_11) ;  /* 0x0000016000017945 */ /* 0x000fe60003800200 */
[----:B0-----:R-:W-:-:S08]  /*0f90*/  DFMA R6, R4, -R50, 1 ;  /* 0x3ff000000406742b */ /* 0x001fd00000000832 */
[----:B------:R-:W-:Y:S01]  /*0fa0*/  DFMA R6, R6, R6, R6 ;  /* 0x000000060606722b */ /* 0x000fe20000000006 */
[----:B--2---:R-:W-:-:S07]  /*0fb0*/  FSETP.GEU.AND P1, PT, |R0|, 6.5827683646048100446e-37, PT ;  /* 0x036000000000780b */ /* 0x004fce0003f2e200 */
[----:B------:R-:W-:-:S08]  /*0fc0*/  DFMA R6, R4, R6, R4 ;  /* 0x000000060406722b */ /* 0x000fd00000000004 */
[----:B------:R-:W-:-:S08]  /*0fd0*/  DFMA R4, R6, -R50, 1 ;  /* 0x3ff000000604742b */ /* 0x000fd00000000832 */
[----:B------:R-:W-:-:S08]  /*0fe0*/  DFMA R4, R6, R4, R6 ;  /* 0x000000040604722b */ /* 0x000fd00000000006 */
[----:B-1----:R-:W-:-:S08]  /*0ff0*/  DMUL R6, R4, UR4 ;  /* 0x0000000404067c28 */ /* 0x002fd00008000000 */
[----:B------:R-:W-:-:S08]  /*1000*/  DFMA R8, R6, -R50, UR4 ;  /* 0x0000000406087e2b */ /* 0x000fd00008000832 */
[----:B------:R-:W-:-:S10]  /*1010*/  DFMA R4, R4, R8, R6 ;  /* 0x000000080404722b */ /* 0x000fd40000000006 */
[----:B------:R-:W-:-:S05]  /*1020*/  FFMA R6, RZ, R51, R5 ;  /* 0x00000033ff067223 */ /* 0x000fca0000000005 */
[----:B------:R-:W-:-:S13]  /*1030*/  FSETP.GT.AND P0, PT, |R6|, 1.469367938527859385e-39, PT ;  /* 0x001000000600780b */ /* 0x000fda0003f04200 */
[----:B------:R-:W-:Y:S05]  /*1040*/  @P0 BRA P1, `(.L_x_12) ;  /* 0x0000000000240947 */ /* 0x000fea0000800000 */
[----:B------:R-:W0:Y:S01]  /*1050*/  LDCU.64 UR4, c[0x0][0x410] ;  /* 0x00008200ff0477ac */ /* 0x000e220008000a00 */
[----:B------:R-:W-:Y:S01]  /*1060*/  IMAD.MOV.U32 R8, RZ, RZ, R50 ;  /* 0x000000ffff087224 */ /* 0x000fe200078e0032 */
[----:B------:R-:W-:Y:S01]  /*1070*/  MOV R0, 0x10c0 ;  /* 0x000010c000007802 */ /* 0x000fe20000000f00 */
[----:B------:R-:W-:Y:S02]  /*1080*/  IMAD.MOV.U32 R9, RZ, RZ, R51 ;  /* 0x000000ffff097224 */ /* 0x000fe400078e0033 */
[----:B0-----:R-:W-:Y:S01]  /*1090*/  IMAD.U32 R6, RZ, RZ, UR4 ;  /* 0x00000004ff067e24 */ /* 0x001fe2000f8e00ff */
[----:B------:R-:W-:-:S07]  /*10a0*/  MOV R7, UR5 ;  /* 0x0000000500077c02 */ /* 0x000fce0008000f00 */
[----:B------:R-:W-:Y:S05]  /*10b0*/  CALL.REL.NOINC `($__internal_0_$__cuda_sm20_div_rn_f64_full) ;  /* 0x0000000400647944 */ /* 0x000fea0003c00000 */
[----:B------:R-:W-:Y:S02]  /*10c0*/  IMAD.MOV.U32 R4, RZ, RZ, R66 ;  /* 0x000000ffff047224 */ /* 0x000fe400078e0042 */
[----:B------:R-:W-:-:S07]  /*10d0*/  IMAD.MOV.U32 R5, RZ, RZ, R67 ;  /* 0x000000ffff057224 */ /* 0x000fce00078e0043 */
.L_x_12:
[----:B------:R-:W-:Y:S05]  /*10e0*/  BSYNC.RECONVERGENT B1 ;  /* 0x0000000000017941 */ /* 0x000fea0003800200 */
.L_x_11:
[----:B------:R-:W-:Y:S01]  /*10f0*/  IMAD.MOV.U32 R6, RZ, RZ, R4 ;  /* 0x000000ffff067224 */ /* 0x000fe200078e0004 */
[----:B------:R-:W-:Y:S01]  /*1100*/  MOV R8, R4 ;  /* 0x0000000400087202 */ /* 0x000fe20000000f00 */
[--C-:B------:R-:W-:Y:S02]  /*1110*/  IMAD.MOV.U32 R7, RZ, RZ, R5.reuse ;  /* 0x000000ffff077224 */ /* 0x100fe400078e0005 */
[----:B------:R-:W-:Y:S01]  /*1120*/  IMAD.MOV.U32 R9, RZ, RZ, R5 ;  /* 0x000000ffff097224 */ /* 0x000fe200078e0005 */
[----:B------:R-:W-:Y:S06]  /*1130*/  BRA `(.L_x_13) ;  /* 0x0000000400207947 */ /* 0x000fec0003800000 */
.L_x_10:
[----:B------:R-:W-:Y:S01]  /*1140*/  DMUL R4, R54, R54 ;  /* 0x0000003636047228 */ /* 0x000fe20000000000 */
[----:B------:R-:W-:Y:S01]  /*1150*/  IMAD.MOV.U32 R10, RZ, RZ, 0x0 ;  /* 0x00000000ff0a7424 */ /* 0x000fe200078e00ff */
[----:B------:R-:W-:Y:S01]  /*1160*/  BSSY.RECONVERGENT B1, `(.L_x_14) ;  /* 0x000001c000017945 */ /* 0x000fe20003800200 */
[----:B------:R-:W-:-:S05]  /*1170*/  IMAD.MOV.U32 R11, RZ, RZ, 0x3fd80000 ;  /* 0x3fd80000ff0b7424 */ /* 0x000fca00078e00ff */
[----:B------:R-:W-:-:S08]  /*1180*/  DFMA R4, R56, R56, R4 ;  /* 0x000000383804722b */ /* 0x000fd00000000004 */
        /* <DEDUP_REMOVED lines=10> */
[----:B------:R-:W-:Y:S01]  /*1230*/  IADD3 R17, PT, PT, R9, -0x100000, RZ ;  /* 0xfff0000009117810 */ /* 0x000fe20007ffe0ff */
[----:B------:R-:W-:-:S05]  /*1240*/  IMAD.MOV.U32 R16, RZ, RZ, R8 ;  /* 0x000000ffff107224 */ /* 0x000fca00078e0008 */
        /* <DEDUP_REMOVED lines=11> */
[----:B------:R-:W-:Y:S02]  /*1300*/  IMAD.MOV.U32 R14, RZ, RZ, R12 ;  /* 0x000000ffff0e7224 */ /* 0x000fe400078e000c */
[----:B------:R-:W-:-:S07]  /*1310*/  IMAD.MOV.U32 R15, RZ, RZ, R13 ;  /* 0x000000ffff0f7224 */ /* 0x000fce00078e000d */
.L_x_15:
[----:B------:R-:W-:Y:S05]  /*1320*/  BSYNC.RECONVERGENT B1 ;  /* 0x0000000000017941 */ /* 0x000fea0003800200 */
.L_x_14:
[----:B------:R-:W-:Y:S01]  /*1330*/  UMOV UR4, 0xe2308c3a ;  /* 0xe2308c3a00047882 */ /* 0x000fe20000000000 */
[----:B------:R-:W-:Y:S01]  /*1340*/  UMOV UR5, 0x3e45798e ;  /* 0x3e45798e00057882 */ /* 0x000fe20000000000 */
[----:B------:R-:W-:Y:S01]  /*1350*/  BSSY.RECONVERGENT B1, `(.L_x_16) ;  /* 0x0000020000017945 */ /* 0x000fe20003800200 */
[----:B------:R-:W-:Y:S01]  /*1360*/  DSETP.GEU.AND P0, PT, R14, UR4, PT ;  /* 0x000000040e007e2a */ /* 0x000fe2000bf0e000 */
[----:B------:R-:W-:Y:S01]  /*1370*/  MOV R8, 0x0 ;  /* 0x0000000000087802 */ /* 0x000fe20000000f00 */
[----:B------:R-:W-:-:S12]  /*1380*/  IMAD.MOV.U32 R9, RZ, RZ, 0x3ff00000 ;  /* 0x3ff00000ff097424 */ /* 0x000fd800078e00ff */
[----:B------:R-:W-:Y:S05]  /*1390*/  @!P0 BRA `(.L_x_17) ;  /* 0x00000000006c8947 */ /* 0x000fea0003800000 */
[----:B------:R-:W0:Y:S01]  /*13a0*/  MUFU.RCP64H R5, R15 ;  /* 0x0000000f00057308 */ /* 0x000e220000001800 */
[----:B------:R-:W-:Y:S01]  /*13b0*/  IMAD.MOV.U32 R4, RZ, RZ, 0x1 ;  /* 0x00000001ff047424 */ /* 0x000fe200078e00ff */
[----:B------:R-:W-:Y:S01]  /*13c0*/  FSETP.GEU.AND P1, PT, |R55|, 6.5827683646048100446e-37, PT ;  /* 0x036000003700780b */ /* 0x000fe20003f2e200 */
[----:B------:R-:W-:Y:S04]  /*13d0*/  BSSY.RECONVERGENT B2, `(.L_x_18) ;  /* 0x0000014000027945 */ /* 0x000fe80003800200 */
[----:B0-----:R-:W-:-:S08]  /*13e0*/  DFMA R6, R4, -R14, 1 ;  /* 0x3ff000000406742b */ /* 0x001fd0000000080e */
[----:B------:R-:W-:-:S08]  /*13f0*/  DFMA R6, R6, R6, R6 ;  /* 0x000000060606722b */ /* 0x000fd00000000006 */
[----:B------:R-:W-:-:S08]  /*1400*/  DFMA R6, R4, R6, R4 ;  /* 0x000000060406722b */ /* 0x000fd00000000004 */
[----:B------:R-:W-:-:S08]  /*1410*/  DFMA R4, R6, -R14, 1 ;  /* 0x3ff000000604742b */ /* 0x000fd0000000080e */
[----:B------:R-:W-:-:S08]  /*1420*/  DFMA R4, R6, R4, R6 ;  /* 0x000000040604722b */ /* 0x000fd00000000006 */
[----:B------:R-:W-:-:S08]  /*1430*/  DMUL R6, R54, R4 ;  /* 0x0000000436067228 */ /* 0x000fd00000000000 */
[----:B------:R-:W-:-:S08]  /*1440*/  DFMA R8, R6, -R14, R54 ;  /* 0x8000000e0608722b */ /* 0x000fd00000000036 */
[----:B------:R-:W-:-:S10]  /*1450*/  DFMA R4, R4, R8, R6 ;  /* 0x000000080404722b */ /* 0x000fd40000000006 */
[----:B------:R-:W-:-:S05]  /*1460*/  FFMA R0, RZ, R15, R5 ;  /* 0x0000000fff007223 */ /* 0x000fca0000000005 */
[----:B------:R-:W-:-:S13]  /*1470*/  FSETP.GT.AND P0, PT, |R0|, 1.469367938527859385e-39, PT ;  /* 0x001000000000780b */ /* 0x000fda0003f04200 */
[----:B------:R-:W-:Y:S05]  /*1480*/  @P0 BRA P1, `(.L_x_19) ;  /* 0x0000000000200947 */ /* 0x000fea0000800000 */
[----:B------:R-:W-:Y:S01]  /*1490*/  IMAD.MOV.U32 R6, RZ, RZ, R54 ;  /* 0x000000ffff067224 */ /* 0x000fe200078e0036 */
[----:B------:R-:W-:Y:S01]  /*14a0*/  MOV R8, R14 ;  /* 0x0000000e00087202 */ /* 0x000fe20000000f00 */
[----:B------:R-:W-:Y:S01]  /*14b0*/  IMAD.MOV.U32 R7, RZ, RZ, R55 ;  /* 0x000000ffff077224 */ /* 0x000fe200078e0037 */
[----:B------:R-:W-:Y:S01]  /*14c0*/  MOV R0, 0x14f0 ;  /* 0x000014f000007802 */ /* 0x000fe20000000f00 */
[----:B------:R-:W-:-:S07]  /*14d0*/  IMAD.MOV.U32 R9, RZ, RZ, R15 ;  /* 0x000000ffff097224 */ /* 0x000fce00078e000f */
[----:B------:R-:W-:Y:S05]  /*14e0*/  CALL.REL.NOINC `($__internal_0_$__cuda_sm20_div_rn_f64_full) ;  /* 0x0000000000587944 */ /* 0x000fea0003c00000 */
[----:B------:R-:W-:Y:S02]  /*14f0*/  IMAD.MOV.U32 R4, RZ, RZ, R66 ;  /* 0x000000ffff047224 */ /* 0x000fe400078e0042 */
[----:B------:R-:W-:-:S07]  /*1500*/  IMAD.MOV.U32 R5, RZ, RZ, R67 ;  /* 0x000000ffff057224 */ /* 0x000fce00078e0043 */
.L_x_19:
[----:B------:R-:W-:Y:S05]  /*1510*/  BSYNC.RECONVERGENT B2 ;  /* 0x0000000000027941 */ /* 0x000fea0003800200 */
.L_x_18:
[----:B------:R-:W-:Y:S01]  /*1520*/  IMAD.MOV.U32 R8, RZ, RZ, 0x0 ;  /* 0x00000000ff087424 */ /* 0x000fe200078e00ff */
[----:B------:R-:W-:-:S06]  /*1530*/  MOV R9, 0x3ff00000 ;  /* 0x3ff0000000097802 */ /* 0x000fcc0000000f00 */
[----:B------:R-:W-:-:S11]  /*1540*/  DFMA R8, R4, 0.5, R8 ;  /* 0x3fe000000408782b */ /* 0x000fd60000000008 */
.L_x_17:
[----:B------:R-:W-:Y:S05]  /*1550*/  BSYNC.RECONVERGENT B1 ;  /* 0x0000000000017941 */ /* 0x000fea0003800200 */
.L_x_16:
[----:B------:R-:W-:Y:S01]  /*1560*/  DADD R10, -R8, 1 ;  /* 0x3ff00000080a7429 */ /* 0x000fe20000000100 */
[----:B------:R-:W-:Y:S01]  /*1570*/  UMOV UR4, 0x66666666 ;  /* 0x6666666600047882 */ /* 0x000fe20000000000 */
[----:B------:R-:W-:-:S06]  /*1580*/  UMOV UR5, 0x3fe66666 ;  /* 0x3fe6666600057882 */ /* 0x000fcc0000000000 */
[C-C-:B------:R-:W-:Y:S02]  /*1590*/  DFMA R4, R8.reuse, 0.5, R10.reuse ;  /* 0x3fe000000804782b */ /* 0x140fe4000000000a */
[----:B------:R-:W-:Y:S02]  /*15a0*/  DFMA R6, R8, UR4, R10 ;  /* 0x0000000408067c2b */ /* 0x000fe4000800000a */
[----:B------:R-:W-:-:S11]  /*15b0*/  DADD R8, R10, R8 ;  /* 0x000000000a087229 */ /* 0x000fd60000000008 */
.L_x_13:
[----:B------:R-:W-:Y:S05]  /*15c0*/  BSYNC.RECONVERGENT B0 ;  /* 0x0000000000007941 */ /* 0x000fea0003800200 */
.L_x_9:
[----:B------:R-:W0:Y:S01]  /*15d0*/  LDC.64 R10, c[0x0][0x380] ;  /* 0x0000e000ff0a7b82 */ /* 0x000e220000000a00 */
[----:B------:R-:W1:Y:S02]  /*15e0*/  LDCU UR4, c[0x0][0x388] ;  /* 0x00007100ff0477ac */ /* 0x000e640008000800 */
[----:B-1----:R-:W-:-:S04]  /*15f0*/  IMAD R3, R2, UR4, R3 ;  /* 0x0000000402037c24 */ /* 0x002fc8000f8e0203 */
[----:B0-----:R-:W-:-:S05]  /*1600*/  IMAD.WIDE R2, R3, 0x18, R10 ;  /* 0x0000001803027825 */ /* 0x001fca00078e020a */
[----:B------:R-:W-:Y:S04]  /*1610*/  STG.E.64 desc[UR6][R2.64], R4 ;  /* 0x0000000402007986 */ /* 0x000fe8000c101b06 */
[----:B------:R-:W-:Y:S04]  /*1620*/  STG.E.64 desc[UR6][R2.64+0x8], R6 ;  /* 0x0000080602007986 */ /* 0x000fe8000c101b06 */
[----:B------:R-:W-:Y:S01]  /*1630*/  STG.E.64 desc[UR6][R2.64+0x10], R8 ;  /* 0x0000100802007986 */ /* 0x000fe2000c101b06 */
[----:B------:R-:W-:Y:S05]  /*1640*/  EXIT ;  /* 0x000000000000794d */ /* 0x000fea0003800000 */
        .weak           $__internal_0_$__cuda_sm20_div_rn_f64_full
        .type           $__internal_0_$__cuda_sm20_div_rn_f64_full,@function
        .size           $__internal_0_$__cuda_sm20_div_rn_f64_full,($__internal_1_$__cuda_sm20_dsqrt_rn_f64_mediumpath_v1 - $__internal_0_$__cuda_sm20_div_rn_f64_full)
$__internal_0_$__cuda_sm20_div_rn_f64_full:
[C---:B------:R-:W-:Y:S01]  /*1650*/  FSETP.GEU.AND P0, PT, |R9|.reuse, 1.469367938527859385e-39, PT ;  /* 0x001000000900780b */ /* 0x040fe20003f0e200 */
[----:B------:R-:W-:Y:S01]  /*1660*/  IMAD.MOV.U32 R64, RZ, RZ, 0x1 ;  /* 0x00000001ff407424 */ /* 0x000fe200078e00ff */
[----:B------:R-:W-:Y:S01]  /*1670*/  LOP3.LUT R10, R9, 0x800fffff, RZ, 0xc0, !PT ;  /* 0x800fffff090a7812 */ /* 0x000fe200078ec0ff */
[----:B------:R-:W-:Y:S01]  /*1680*/  IMAD.MOV.U32 R73, RZ, RZ, 0x1ca00000 ;  /* 0x1ca00000ff497424 */ /* 0x000fe200078e00ff */
[C---:B------:R-:W-:Y:S01]  /*1690*/  FSETP.GEU.AND P3, PT, |R7|.reuse, 1.469367938527859385e-39, PT ;  /* 0x001000000700780b */ /* 0x040fe20003f6e200 */
[----:B------:R-:W-:Y:S01]  /*16a0*/  BSSY.RECONVERGENT B3, `(.L_x_20) ;  /* 0x0000052000037945 */ /* 0x000fe20003800200 */
[----:B------:R-:W-:Y:S01]  /*16b0*/  LOP3.LUT R11, R10, 0x3ff00000, RZ, 0xfc, !PT ;  /* 0x3ff000000a0b7812 */ /* 0x000fe200078efcff */
[----:B------:R-:W-:Y:S01]  /*16c0*/  IMAD.MOV.U32 R10, RZ, RZ, R8 ;  /* 0x000000ffff0a7224 */ /* 0x000fe200078e0008 */
[----:B------:R-:W-:Y:S02]  /*16d0*/  LOP3.LUT R72, R7, 0x7ff00000, RZ, 0xc0, !PT ;  /* 0x7ff0000007487812 */ /* 0x000fe400078ec0ff */
[----:B------:R-:W-:-:S03]  /*16e0*/  LOP3.LUT R75, R9, 0x7ff00000, RZ, 0xc0, !PT ;  /* 0x7ff00000094b7812 */ /* 0x000fc600078ec0ff */
[----:B------:R-:W-:Y:S01]  /*16f0*/  @!P0 DMUL R10, R8, 8.98846567431157953865e+307 ;  /* 0x7fe00000080a8828 */ /* 0x000fe20000000000 */
[----:B------:R-:W-:-:S03]  /*1700*/  ISETP.GE.U32.AND P2, PT, R72, R75, PT ;  /* 0x0000004b4800720c */ /* 0x000fc60003f46070 */
[----:B------:R-:W-:Y:S02]  /*1710*/  @!P3 LOP3.LUT R67, R9, 0x7ff00000, RZ, 0xc0, !PT ;  /* 0x7ff000000943b812 */ /* 0x000fe400078ec0ff */
[----:B------:R-:W0:Y:S01]  /*1720*/  MUFU.RCP64H R65, R11 ;  /* 0x0000000b00417308 */ /* 0x000e220000001800 */
[----:B------:R-:W-:Y:S02]  /*1730*/  @!P3 MOV R66, RZ ;  /* 0x000000ff0042b202 */ /* 0x000fe40000000f00 */
[----:B------:R-:W-:Y:S02]  /*1740*/  @!P3 ISETP.GE.U32.AND P4, PT, R72, R67, PT ;  /* 0x000000434800b20c */ /* 0x000fe40003f86070 */
[----:B------:R-:W-:Y:S02]  /*1750*/  @!P0 LOP3.LUT R75, R11, 0x7ff00000, RZ, 0xc0, !PT ;  /* 0x7ff000000b4b8812 */ /* 0x000fe400078ec0ff */
[----:B------:R-:W-:-:S04]  /*1760*/  @!P3 SEL R67, R73, 0x63400000, !P4 ;  /* 0x634000004943b807 */ /* 0x000fc80006000000 */
[----:B------:R-:W-:-:S04]  /*1770*/  @!P3 LOP3.LUT R67, R67, 0x80000000, R7, 0xf8, !PT ;  /* 0x800000004343b812 */ /* 0x000fc800078ef807 */
[----:B------:R-:W-:Y:S01]  /*1780*/  @!P3 LOP3.LUT R67, R67, 0x100000, RZ, 0xfc, !PT ;  /* 0x001000004343b812 */ /* 0x000fe200078efcff */
[----:B0-----:R-:W-:-:S08]  /*1790*/  DFMA R68, R64, -R10, 1 ;  /* 0x3ff000004044742b */ /* 0x001fd0000000080a */
[----:B------:R-:W-:-:S08]  /*17a0*/  DFMA R68, R68, R68, R68 ;  /* 0x000000444444722b */ /* 0x000fd00000000044 */
[----:B------:R-:W-:Y:S01]  /*17b0*/  DFMA R68, R64, R68, R64 ;  /* 0x000000444044722b */ /* 0x000fe20000000040 */
[----:B------:R-:W-:Y:S01]  /*17c0*/  SEL R65, R73, 0x63400000, !P2 ;  /* 0x6340000049417807 */ /* 0x000fe20005000000 */
[----:B------:R-:W-:-:S03]  /*17d0*/  IMAD.MOV.U32 R64, RZ, RZ, R6 ;  /* 0x000000ffff407224 */ /* 0x000fc600078e0006 */
[----:B------:R-:W-:-:S06]  /*17e0*/  LOP3.LUT R65, R65, 0x800fffff, R7, 0xf8, !PT ;  /* 0x800fffff41417812 */ /* 0x000fcc00078ef807 */
[----:B------:R-:W-:Y:S02]  /*17f0*/  @!P3 DFMA R64, R64, 2, -R66 ;  /* 0x400000004040b82b */ /* 0x000fe40000000842 */
[----:B------:R-:W-:-:S08]  /*1800*/  DFMA R66, R68, -R10, 1 ;  /* 0x3ff000004442742b */ /* 0x000fd0000000080a */
[----:B------:R-:W-:-:S08]  /*1810*/  DFMA R66, R68, R66, R68 ;  /* 0x000000424442722b */ /* 0x000fd00000000044 */
[----:B------:R-:W-:-:S08]  /*1820*/  DMUL R68, R66, R64 ;  /* 0x0000004042447228 */ /* 0x000fd00000000000 */
[----:B------:R-:W-:-:S08]  /*1830*/  DFMA R70, R68, -R10, R64 ;  /* 0x8000000a4446722b */ /* 0x000fd00000000040 */
[----:B------:R-:W-:Y:S01]  /*1840*/  DFMA R70, R66, R70, R68 ;  /* 0x000000464246722b */ /* 0x000fe20000000044 */
[----:B------:R-:W-:Y:S01]  /*1850*/  IMAD.MOV.U32 R68, RZ, RZ, R72 ;  /* 0x000000ffff447224 */ /* 0x000fe200078e0048 */
[----:B------:R-:W-:-:S05]  /*1860*/  @!P3 LOP3.LUT R68, R65, 0x7ff00000, RZ, 0xc0, !PT ;  /* 0x7ff000004144b812 */ /* 0x000fca00078ec0ff */
[----:B------:R-:W-:-:S05]  /*1870*/  VIADD R66, R68, 0xffffffff ;  /* 0xffffffff44427836 */ /* 0x000fca0000000000 */
[----:B------:R-:W-:Y:S01]  /*1880*/  ISETP.GT.U32.AND P0, PT, R66, 0x7feffffe, PT ;  /* 0x7feffffe4200780c */ /* 0x000fe20003f04070 */
[----:B------:R-:W-:-:S05]  /*1890*/  VIADD R66, R75, 0xffffffff ;  /* 0xffffffff4b427836 */ /* 0x000fca0000000000 */
[----:B------:R-:W-:-:S13]  /*18a0*/  ISETP.GT.U32.OR P0, PT, R66, 0x7feffffe, P0 ;  /* 0x7feffffe4200780c */ /* 0x000fda0000704470 */
[----:B------:R-:W-:Y:S05]  /*18b0*/  @P0 BRA `(.L_x_21) ;  /* 0x00000000006c0947 */ /* 0x000fea0003800000 */
[----:B------:R-:W-:-:S04]  /*18c0*/  LOP3.LUT R7, R9, 0x7ff00000, RZ, 0xc0, !PT ;  /* 0x7ff0000009077812 */ /* 0x000fc800078ec0ff */
[CC--:B------:R-:W-:Y:S02]  /*18d0*/  VIADDMNMX R6, R72.reuse, -R7.reuse, 0xb9600000, !PT ;  /* 0xb960000048067446 */ /* 0x0c0fe40007800907 */
[----:B------:R-:W-:Y:S02]  /*18e0*/  ISETP.GE.U32.AND P0, PT, R72, R7, PT ;  /* 0x000000074800720c */ /* 0x000fe40003f06070 */
[----:B------:R-:W-:Y:S02]  /*18f0*/  VIMNMX R6, PT, PT, R6, 0x46a00000, PT ;  /* 0x46a0000006067848 */ /* 0x000fe40003fe0100 */
[----:B------:R-:W-:-:S05]  /*1900*/  SEL R73, R73, 0x63400000, !P0 ;  /* 0x6340000049497807 */ /* 0x000fca0004000000 */
[----:B------:R-:W-:Y:S02]  /*1910*/  IMAD.IADD R68, R6, 0x1, -R73 ;  /* 0x0000000106447824 */ /* 0x000fe400078e0a49 */
[----:B------:R-:W-:-:S03]  /*1920*/  IMAD.MOV.U32 R6, RZ, RZ, RZ ;  /* 0x000000ffff067224 */ /* 0x000fc600078e00ff */
[----:B------:R-:W-:-:S06]  /*1930*/  IADD3 R7, PT, PT, R68, 0x7fe00000, RZ ;  /* 0x7fe0000044077810 */ /* 0x000fcc0007ffe0ff */
[----:B------:R-:W-:-:S10]  /*1940*/  DMUL R66, R70, R6 ;  /* 0x0000000646427228 */ /* 0x000fd40000000000 */
[----:B------:R-:W-:-:S13]  /*1950*/  FSETP.GTU.AND P0, PT, |R67|, 1.469367938527859385e-39, PT ;  /* 0x001000004300780b */ /* 0x000fda0003f0c200 */
[----:B------:R-:W-:Y:S05]  /*1960*/  @P0 BRA `(.L_x_22) ;  /* 0x0000000000940947 */ /* 0x000fea0003800000 */
[----:B------:R-:W-:Y:S01]  /*1970*/  DFMA R10, R70, -R10, R64 ;  /* 0x8000000a460a722b */ /* 0x000fe20000000040 */
[----:B------:R-:W-:-:S09]  /*1980*/  IMAD.MOV.U32 R8, RZ, RZ, RZ ;  /* 0x000000ffff087224 */ /* 0x000fd200078e00ff */
[C---:B------:R-:W-:Y:S02]  /*1990*/  FSETP.NEU.AND P0, PT, R11.reuse, RZ, PT ;  /* 0x000000ff0b00720b */ /* 0x040fe40003f0d000 */
[----:B------:R-:W-:-:S04]  /*19a0*/  LOP3.LUT R65, R11, 0x80000000, R9, 0x48, !PT ;  /* 0x800000000b417812 */ /* 0x000fc800078e4809 */
[----:B------:R-:W-:-:S07]  /*19b0*/  LOP3.LUT R9, R65, R7, RZ, 0xfc, !PT ;  /* 0x0000000741097212 */ /* 0x000fce00078efcff */
[----:B------:R-:W-:Y:S05]  /*19c0*/  @!P0 BRA `(.L_x_22) ;  /* 0x00000000007c8947 */ /* 0x000fea0003800000 */
[----:B------:R-:W-:Y:S01]  /*19d0*/  IMAD.MOV R7, RZ, RZ, -R68 ;  /* 0x000000ffff077224 */ /* 0x000fe200078e0a44 */
[----:B------:R-:W-:Y:S01]  /*19e0*/  DMUL.RP R8, R70, R8 ;  /* 0x0000000846087228 */ /* 0x000fe20000008000 */
[----:B------:R-:W-:-:S06]  /*19f0*/  IMAD.MOV.U32 R6, RZ, RZ, RZ ;  /* 0x000000ffff067224 */ /* 0x000fcc00078e00ff */
[----:B------:R-:W-:-:S03]  /*1a00*/  DFMA R6, R66, -R6, R70 ;  /* 0x800000064206722b */ /* 0x000fc60000000046 */
[----:B------:R-:W-:-:S03]  /*1a10*/  LOP3.LUT R65, R9, R65, RZ, 0x3c, !PT ;  /* 0x0000004109417212 */ /* 0x000fc600078e3cff */
[----:B------:R-:W-:-:S04]  /*1a20*/  IADD3 R6, PT, PT, -R68, -0x43300000, RZ ;  /* 0xbcd0000044067810 */ /* 0x000fc80007ffe1ff */
[----:B------:R-:W-:-:S04]  /*1a30*/  FSETP.NEU.AND P0, PT, |R7|, R6, PT ;  /* 0x000000060700720b */ /* 0x000fc80003f0d200 */
[----:B------:R-:W-:Y:S02]  /*1a40*/  FSEL R66, R8, R66, !P0 ;  /* 0x0000004208427208 */ /* 0x000fe40004000000 */
[----:B------:R-:W-:Y:S01]  /*1a50*/  FSEL R67, R65, R67, !P0 ;  /* 0x0000004341437208 */ /* 0x000fe20004000000 */
[----:B------:R-:W-:Y:S06]  /*1a60*/  BRA `(.L_x_22) ;  /* 0x0000000000547947 */ /* 0x000fec0003800000 */
.L_x_21:
[----:B------:R-:W-:-:S14]  /*1a70*/  DSETP.NAN.AND P0, PT, R6, R6, PT ;  /* 0x000000060600722a */ /* 0x000fdc0003f08000 */
[----:B------:R-:W-:Y:S05]  /*1a80*/  @P0 BRA `(.L_x_23) ;  /* 0x0000000000440947 */ /* 0x000fea0003800000 */
[----:B------:R-:W-:-:S14]  /*1a90*/  DSETP.NAN.AND P0, PT, R8, R8, PT ;  /* 0x000000080800722a */ /* 0x000fdc0003f08000 */
[----:B------:R-:W-:Y:S05]  /*1aa0*/  @P0 BRA `(.L_x_24) ;  /* 0x0000000000300947 */ /* 0x000fea0003800000 */
[----:B------:R-:W-:Y:S01]  /*1ab0*/  ISETP.NE.AND P0, PT, R68, R75, PT ;  /* 0x0000004b4400720c */ /* 0x000fe20003f05270 */
[----:B------:R-:W-:Y:S01]  /*1ac0*/  IMAD.MOV.U32 R67, RZ, RZ, -0x80000 ;  /* 0xfff80000ff437424 */ /* 0x000fe200078e00ff */
[----:B------:R-:W-:-:S11]  /*1ad0*/  MOV R66, 0x0 ;  /* 0x0000000000427802 */ /* 0x000fd60000000f00 */
[----:B------:R-:W-:Y:S05]  /*1ae0*/  @!P0 BRA `(.L_x_22) ;  /* 0x0000000000348947 */ /* 0x000fea0003800000 */
[----:B------:R-:W-:Y:S02]  /*1af0*/  ISETP.NE.AND P0, PT, R68, 0x7ff00000, PT ;  /* 0x7ff000004400780c */ /* 0x000fe40003f05270 */
[----:B------:R-:W-:Y:S02]  /*1b00*/  LOP3.LUT R67, R7, 0x80000000, R9, 0x48, !PT ;  /* 0x8000000007437812 */ /* 0x000fe400078e4809 */
[----:B------:R-:W-:-:S13]  /*1b10*/  ISETP.EQ.OR P0, PT, R75, RZ, !P0 ;  /* 0x000000ff4b00720c */ /* 0x000fda0004702670 */
[----:B------:R-:W-:Y:S01]  /*1b20*/  @P0 LOP3.LUT R6, R67, 0x7ff00000, RZ, 0xfc, !PT ;  /* 0x7ff0000043060812 */ /* 0x000fe200078efcff */
[----:B------:R-:W-:Y:S02]  /*1b30*/  @!P0 IMAD.MOV.U32 R66, RZ, RZ, RZ ;  /* 0x000000ffff428224 */ /* 0x000fe400078e00ff */
[----:B------:R-:W-:Y:S01]  /*1b40*/  @P0 IMAD.MOV.U32 R66, RZ, RZ, RZ ;  /* 0x000000ffff420224 */ /* 0x000fe200078e00ff */
[----:B------:R-:W-:Y:S01]  /*1b50*/  @P0 MOV R67, R6 ;  /* 0x0000000600430202 */ /* 0x000fe20000000f00 */
[----:B------:R-:W-:Y:S06]  /*1b60*/  BRA `(.L_x_22) ;  /* 0x0000000000147947 */ /* 0x000fec0003800000 */
.L_x_24:
[----:B------:R-:W-:Y:S01]  /*1b70*/  LOP3.LUT R67, R9, 0x80000, RZ, 0xfc, !PT ;  /* 0x0008000009437812 */ /* 0x000fe200078efcff */
[----:B------:R-:W-:Y:S01]  /*1b80*/  IMAD.MOV.U32 R66, RZ, RZ, R8 ;  /* 0x000000ffff427224 */ /* 0x000fe200078e0008 */
[----:B------:R-:W-:Y:S06]  /*1b90*/  BRA `(.L_x_22) ;  /* 0x0000000000087947 */ /* 0x000fec0003800000 */
.L_x_23:
[----:B------:R-:W-:Y:S01]  /*1ba0*/  LOP3.LUT R67, R7, 0x80000, RZ, 0xfc, !PT ;  /* 0x0008000007437812 */ /* 0x000fe200078efcff */
[----:B------:R-:W-:-:S07]  /*1bb0*/  IMAD.MOV.U32 R66, RZ, RZ, R6 ;  /* 0x000000ffff427224 */ /* 0x000fce00078e0006 */
.L_x_22:
[----:B------:R-:W-:Y:S05]  /*1bc0*/  BSYNC.RECONVERGENT B3 ;  /* 0x0000000000037941 */ /* 0x000fea0003800200 */
.L_x_20:
[----:B------:R-:W-:Y:S02]  /*1bd0*/  HFMA2 R7, -RZ, RZ, 0, 0 ;  /* 0x00000000ff077431 */ /* 0x000fe400000001ff */
[----:B------:R-:W-:-:S04]  /*1be0*/  IMAD.MOV.U32 R6, RZ, RZ, R0 ;  /* 0x000000ffff067224 */ /* 0x000fc800078e0000 */
[----:B------:R-:W-:Y:S05]  /*1bf0*/  RET.REL.NODEC R6 `(_Z13render_kernelP5Colorii4Vec3S1_S1_S1_PK6VertexPKiS6_id) ;  /* 0xffffffe406007950 */ /* 0x000fea0003c3ffff */
        .weak           $__internal_1_$__cuda_sm20_dsqrt_rn_f64_mediumpath_v1
        .type           $__internal_1_$__cuda_sm20_dsqrt_rn_f64_mediumpath_v1,@function
        .size           $__internal_1_$__cuda_sm20_dsqrt_rn_f64_mediumpath_v1,(.L_x_31 - $__internal_1_$__cuda_sm20_dsqrt_rn_f64_mediumpath_v1)
$__internal_1_$__cuda_sm20_dsqrt_rn_f64_mediumpath_v1:
[----:B------:R-:W-:Y:S01]  /*1c00*/  ISETP.GE.U32.AND P0, PT, R6, -0x3400000, PT ;  /* 0xfcc000000600780c */ /* 0x000fe20003f06070 */
[----:B------:R-:W-:Y:S01]  /*1c10*/  BSSY.RECONVERGENT B2, `(.L_x_25) ;  /* 0x0000029000027945 */ /* 0x000fe20003800200 */
[----:B------:R-:W-:Y:S01]  /*1c20*/  IMAD.MOV.U32 R6, RZ, RZ, R12 ;  /* 0x000000ffff067224 */ /* 0x000fe200078e000c */
[----:B------:R-:W-:Y:S01]  /*1c30*/  MOV R10, R0 ;  /* 0x00000000000a7202 */ /* 0x000fe20000000f00 */
[----:B------:R-:W-:Y:S02]  /*1c40*/  IMAD.MOV.U32 R7, RZ, RZ, R13 ;  /* 0x000000ffff077224 */ /* 0x000fe400078e000d */
[----:B------:R-:W-:Y:S02]  /*1c50*/  IMAD.MOV.U32 R9, RZ, RZ, R15 ;  /* 0x000000ffff097224 */ /* 0x000fe400078e000f */
[----:B------:R-:W-:Y:S02]  /*1c60*/  IMAD.MOV.U32 R12, RZ, RZ, R16 ;  /* 0x000000ffff0c7224 */ /* 0x000fe400078e0010 */
[----:B------:R-:W-:-:S03]  /*1c70*/  IMAD.MOV.U32 R13, RZ, RZ, R19 ;  /* 0x000000ffff0d7224 */ /* 0x000fc600078e0013 */
[----:B------:R-:W-:Y:S05]  /*1c80*/  @!P0 BRA `(.L_x_26) ;  /* 0x0000000000208947 */ /* 0x000fea0003800000 */
[----:B------:R-:W-:-:S10]  /*1c90*/  DFMA.RM R6, R6, R10, R12 ;  /* 0x0000000a0606722b */ /* 0x000fd4000000400c */
[----:B------:R-:W-:-:S05]  /*1ca0*/  IADD3 R10, P0, PT, R6, 0x1, RZ ;  /* 0x00000001060a7810 */ /* 0x000fca0007f1e0ff */
[----:B------:R-:W-:-:S06]  /*1cb0*/  IMAD.X R11, RZ, RZ, R7, P0 ;  /* 0x000000ffff0b7224 */ /* 0x000fcc00000e0607 */
[----:B------:R-:W-:-:S08]  /*1cc0*/  DFMA.RP R8, -R6, R10, R8 ;  /* 0x0000000a0608722b */ /* 0x000fd00000008108 */
[----:B------:R-:W-:-:S06]  /*1cd0*/  DSETP.GT.AND P0, PT, R8, RZ, PT ;  /* 0x000000ff0800722a */ /* 0x000fcc0003f04000 */
[----:B------:R-:W-:Y:S02]  /*1ce0*/  FSEL R6, R10, R6, P0 ;  /* 0x000000060a067208 */ /* 0x000fe40000000000 */
[----:B------:R-:W-:Y:S01]  /*1cf0*/  FSEL R7, R11, R7, P0 ;  /* 0x000000070b077208 */ /* 0x000fe20000000000 */
[----:B------:R-:W-:Y:S06]  /*1d00*/  BRA `(.L_x_27) ;  /* 0x0000000000647947 */ /* 0x000fec0003800000 */
.L_x_26:
[----:B------:R-:W-:-:S14]  /*1d10*/  DSETP.NE.AND P0, PT, R8, RZ, PT ;  /* 0x000000ff0800722a */ /* 0x000fdc0003f05000 */
[----:B------:R-:W-:Y:S05]  /*1d20*/  @!P0 BRA `(.L_x_28) ;  /* 0x0000000000588947 */ /* 0x000fea0003800000 */
[----:B------:R-:W-:-:S13]  /*1d30*/  ISETP.GE.AND P0, PT, R9, RZ, PT ;  /* 0x000000ff0900720c */ /* 0x000fda0003f06270 */
[----:B------:R-:W-:Y:S01]  /*1d40*/  @!P0 MOV R6, 0x0 ;  /* 0x0000000000068802 */ /* 0x000fe20000000f00 */
[----:B------:R-:W-:Y:S01]  /*1d50*/  @!P0 IMAD.MOV.U32 R7, RZ, RZ, -0x80000 ;  /* 0xfff80000ff078424 */ /* 0x000fe200078e00ff */
[----:B------:R-:W-:Y:S06]  /*1d60*/  @!P0 BRA `(.L_x_27) ;  /* 0x00000000004c8947 */ /* 0x000fec0003800000 */
[----:B------:R-:W-:-:S13]  /*1d70*/  ISETP.GT.AND P0, PT, R9, 0x7fefffff, PT ;  /* 0x7fefffff0900780c */ /* 0x000fda0003f04270 */
[----:B------:R-:W-:Y:S05]  /*1d80*/  @P0 BRA `(.L_x_28) ;  /* 0x0000000000400947 */ /* 0x000fea0003800000 */
[----:B------:R-:W-:Y:S01]  /*1d90*/  DMUL R6, R8, 8.11296384146066816958e+31 ;  /* 0x4690000008067828 */ /* 0x000fe20000000000 */
[----:B------:R-:W-:Y:S01]  /*1da0*/  IMAD.MOV.U32 R12, RZ, RZ, 0x0 ;  /* 0x00000000ff0c7424 */ /* 0x000fe200078e00ff */
[----:B------:R-:W-:Y:S01]  /*1db0*/  MOV R13, 0x3fd80000 ;  /* 0x3fd80000000d7802 */ /* 0x000fe20000000f00 */
[----:B------:R-:W-:-:S03]  /*1dc0*/  IMAD.MOV.U32 R8, RZ, RZ, RZ ;  /* 0x000000ffff087224 */ /* 0x000fc600078e00ff */
[----:B------:R-:W0:Y:S03]  /*1dd0*/  MUFU.RSQ64H R9, R7 ;  /* 0x0000000700097308 */ /* 0x000e260000001c00 */
[----:B0-----:R-:W-:-:S08]  /*1de0*/  DMUL R10, R8, R8 ;  /* 0x00000008080a7228 */ /* 0x001fd00000000000 */
[----:B------:R-:W-:-:S08]  /*1df0*/  DFMA R10, R6, -R10, 1 ;  /* 0x3ff00000060a742b */ /* 0x000fd0000000080a */
[----:B------:R-:W-:Y:S02]  /*1e00*/  DFMA R12, R10, R12, 0.5 ;  /* 0x3fe000000a0c742b */ /* 0x000fe4000000000c */
[----:B------:R-:W-:-:S08]  /*1e10*/  DMUL R10, R8, R10 ;  /* 0x0000000a080a7228 */ /* 0x000fd00000000000 */
[----:B------:R-:W-:-:S08]  /*1e20*/  DFMA R10, R12, R10, R8 ;  /* 0x0000000a0c0a722b */ /* 0x000fd00000000008 */
[----:B------:R-:W-:Y:S02]  /*1e30*/  DMUL R8, R6, R10 ;  /* 0x0000000a06087228 */ /* 0x000fe40000000000 */
[----:B------:R-:W-:-:S06]  /*1e40*/  VIADD R11, R11, 0xfff00000 ;  /* 0xfff000000b0b7836 */ /* 0x000fcc0000000000 */
[----:B------:R-:W-:-:S08]  /*1e50*/  DFMA R12, R8, -R8, R6 ;  /* 0x80000008080c722b */ /* 0x000fd00000000006 */
[----:B------:R-:W-:-:S10]  /*1e60*/  DFMA R6, R10, R12, R8 ;  /* 0x0000000c0a06722b */ /* 0x000fd40000000008 */
[----:B------:R-:W-:Y:S01]  /*1e70*/  VIADD R7, R7, 0xfcb00000 ;  /* 0xfcb0000007077836 */ /* 0x000fe20000000000 */
[----:B------:R-:W-:Y:S06]  /*1e80*/  BRA `(.L_x_27) ;  /* 0x0000000000047947 */ /* 0x000fec0003800000 */
.L_x_28:
[----:B------:R-:W-:-:S11]  /*1e90*/  DADD R6, R8, R8 ;  /* 0x0000000008067229 */ /* 0x000fd60000000008 */
.L_x_27:
[----:B------:R-:W-:Y:S05]  /*1ea0*/  BSYNC.RECONVERGENT B2 ;  /* 0x0000000000027941 */ /* 0x000fea0003800200 */
.L_x_25:
[----:B------:R-:W-:Y:S01]  /*1eb0*/  IMAD.MOV.U32 R12, RZ, RZ, R6 ;  /* 0x000000ffff0c7224 */ /* 0x000fe200078e0006 */
[----:B------:R-:W-:Y:S01]  /*1ec0*/  MOV R13, R7 ;  /* 0x00000007000d7202 */ /* 0x000fe20000000f00 */
[----:B------:R-:W-:Y:S02]  /*1ed0*/  IMAD.MOV.U32 R6, RZ, RZ, R14 ;  /* 0x000000ffff067224 */ /* 0x000fe400078e000e */
[----:B------:R-:W-:-:S04]  /*1ee0*/  IMAD.MOV.U32 R7, RZ, RZ, 0x0 ;  /* 0x00000000ff077424 */ /* 0x000fc800078e00ff */
[----:B------:R-:W-:Y:S05]  /*1ef0*/  RET.REL.NODEC R6 `(_Z13render_kernelP5Colorii4Vec3S1_S1_S1_PK6VertexPKiS6_id) ;  /* 0xffffffe006407950 */ /* 0x000fea0003c3ffff */
.L_x_29:
[----:B------:R-:W-:-:S00]  /*1f00*/  BRA `(.L_x_29) ;  /* 0xfffffffc00fc7947 */ /* 0x000fc0000383ffff */
[----:B------:R-:W-:-:S00]  /*1f10*/  NOP ;  /* 0x0000000000007918 */ /* 0x000fc00000000000 */
        /* <DEDUP_REMOVED lines=14> */
.L_x_31:


//--------------------- .nv.shared.reserved.0     --------------------------
	.section	.nv.shared.reserved.0,"aw",@nobits
	.weak		__nv_reservedSMEM_offset_0_alias
	.size		__nv_reservedSMEM_offset_0_alias, 0, 64
	.other		__nv_reservedSMEM_offset_0_alias,@"STO_CUDA_RESERVED_SHARED STV_DEFAULT"
__nv_reservedSMEM_offset_0_alias:
	.zero		0
	.zero		64


//--------------------- .nv.constant0._Z13render_kernelP5Colorii4Vec3S1_S1_S1_PK6VertexPKiS6_id --------------------------
	.section	.nv.constant0._Z13render_kernelP5Colorii4Vec3S1_S1_S1_PK6VertexPKiS6_id,"a",@progbits
	.sectionflags	@""
	.align	4
.nv.constant0._Z13render_kernelP5Colorii4Vec3S1_S1_S1_PK6VertexPKiS6_id:
	.zero		1048


//--------------------- SYMBOLS --------------------------

	.type		.nv.reservedSmem.offset0,@object
	.size		.nv.reservedSmem.offset0,0x4
